//
// Generated by NVIDIA NVVM Compiler
//
// Compiler Build ID: CL-36424714
// Cuda compilation tools, release 13.0, V13.0.88
// Based on NVVM 20.0.0
//

.version 9.0
.target sm_100
.address_size 64

	// .globl	calculate_temp
// _ZZ14calculate_tempE12temp_on_cuda has been demoted
// _ZZ14calculate_tempE13power_on_cuda has been demoted
// _ZZ14calculate_tempE6temp_t has been demoted

.visible .entry calculate_temp(
	.param .u32 calculate_temp_param_0,
	.param .u64 .ptr .align 1 calculate_temp_param_1,
	.param .u64 .ptr .align 1 calculate_temp_param_2,
	.param .u64 .ptr .align 1 calculate_temp_param_3,
	.param .u32 calculate_temp_param_4,
	.param .u32 calculate_temp_param_5,
	.param .u32 calculate_temp_param_6,
	.param .u32 calculate_temp_param_7,
	.param .f32 calculate_temp_param_8,
	.param .f32 calculate_temp_param_9,
	.param .f32 calculate_temp_param_10,
	.param .f32 calculate_temp_param_11,
	.param .f32 calculate_temp_param_12,
	.param .f32 calculate_temp_param_13
)
{
	.reg .pred 	%p<33>;
	.reg .b32 	%r<104>;
	.reg .b32 	%f<26>;
	.reg .b64 	%rd<13>;
	.reg .b64 	%fd<16>;
	// demoted variable
	.shared .align 4 .b8 _ZZ14calculate_tempE12temp_on_cuda[1024];
	// demoted variable
	.shared .align 4 .b8 _ZZ14calculate_tempE13power_on_cuda[1024];
	// demoted variable
	.shared .align 4 .b8 _ZZ14calculate_tempE6temp_t[1024];
	ld.param.u32 	%r27, [calculate_temp_param_0];
	ld.param.u64 	%rd1, [calculate_temp_param_1];
	ld.param.u64 	%rd2, [calculate_temp_param_2];
	ld.param.u32 	%r28, [calculate_temp_param_4];
	ld.param.u32 	%r29, [calculate_temp_param_5];
	ld.param.u32 	%r30, [calculate_temp_param_6];
	ld.param.u32 	%r31, [calculate_temp_param_7];
	ld.param.f32 	%f6, [calculate_temp_param_8];
	ld.param.f32 	%f3, [calculate_temp_param_9];
	ld.param.f32 	%f4, [calculate_temp_param_10];
	ld.param.f32 	%f5, [calculate_temp_param_11];
	ld.param.f32 	%f7, [calculate_temp_param_12];
	mov.u32 	%r32, %ctaid.x;
	mov.u32 	%r33, %ctaid.y;
	mov.u32 	%r1, %tid.x;
	mov.u32 	%r2, %tid.y;
	div.rn.f32 	%f1, %f7, %f6;
	shl.b32 	%r34, %r27, 1;
	sub.s32 	%r35, 16, %r34;
	mul.lo.s32 	%r36, %r35, %r33;
	sub.s32 	%r3, %r36, %r31;
	mul.lo.s32 	%r37, %r35, %r32;
	sub.s32 	%r4, %r37, %r30;
	add.s32 	%r38, %r3, %r2;
	add.s32 	%r5, %r4, %r1;
	mad.lo.s32 	%r6, %r38, %r28, %r5;
	setp.lt.s32 	%p3, %r38, 0;
	setp.ge.s32 	%p4, %r38, %r29;
	shl.b32 	%r39, %r2, 6;
	mov.u32 	%r40, _ZZ14calculate_tempE12temp_on_cuda;
	add.s32 	%r7, %r40, %r39;
	shl.b32 	%r41, %r1, 2;
	add.s32 	%r8, %r7, %r41;
	mov.u32 	%r42, _ZZ14calculate_tempE13power_on_cuda;
	add.s32 	%r43, %r42, %r39;
	add.s32 	%r9, %r43, %r41;
	or.pred  	%p5, %p3, %p4;
	@%p5 bra 	$L__BB0_3;
	setp.lt.s32 	%p6, %r5, 0;
	setp.ge.s32 	%p7, %r5, %r28;
	or.pred  	%p8, %p6, %p7;
	@%p8 bra 	$L__BB0_3;
	cvta.to.global.u64 	%rd4, %rd2;
	mul.wide.s32 	%rd5, %r6, 4;
	add.s64 	%rd6, %rd4, %rd5;
	ld.global.f32 	%f8, [%rd6];
	st.shared.f32 	[%r8], %f8;
	cvta.to.global.u64 	%rd7, %rd1;
	add.s64 	%rd8, %rd7, %rd5;
	ld.global.f32 	%f9, [%rd8];
	st.shared.f32 	[%r9], %f9;
$L__BB0_3:
	bar.sync 	0;
	neg.s32 	%r44, %r3;
	shr.s32 	%r45, %r3, 31;
	and.b32  	%r10, %r45, %r44;
	add.s32 	%r46, %r3, 15;
	setp.lt.s32 	%p10, %r46, %r29;
	not.b32 	%r47, %r3;
	add.s32 	%r48, %r29, %r47;
	selp.b32 	%r11, 15, %r48, %p10;
	neg.s32 	%r49, %r4;
	shr.s32 	%r50, %r4, 31;
	and.b32  	%r12, %r50, %r49;
	add.s32 	%r51, %r4, 15;
	setp.lt.s32 	%p11, %r51, %r28;
	not.b32 	%r52, %r4;
	add.s32 	%r53, %r28, %r52;
	selp.b32 	%r13, 15, %r53, %p11;
	setp.lt.s32 	%p12, %r27, 1;
	@%p12 bra 	$L__BB0_12;
	cvt.f64.f32 	%fd1, %f1;
	add.s32 	%r56, %r2, 1;
	min.s32 	%r57, %r56, %r11;
	shl.b32 	%r58, %r57, 6;
	add.s32 	%r60, %r40, %r58;
	add.s32 	%r14, %r60, %r41;
	add.s32 	%r62, %r2, -1;
	max.s32 	%r63, %r62, %r10;
	shl.b32 	%r64, %r63, 6;
	add.s32 	%r65, %r40, %r64;
	add.s32 	%r15, %r65, %r41;
	rcp.rn.f32 	%f10, %f4;
	cvt.f64.f32 	%fd2, %f10;
	add.s32 	%r66, %r1, 1;
	min.s32 	%r67, %r66, %r13;
	shl.b32 	%r68, %r67, 2;
	add.s32 	%r16, %r7, %r68;
	add.s32 	%r69, %r1, -1;
	max.s32 	%r70, %r69, %r12;
	shl.b32 	%r71, %r70, 2;
	add.s32 	%r17, %r7, %r71;
	rcp.rn.f32 	%f11, %f3;
	cvt.f64.f32 	%fd3, %f11;
	neg.s32 	%r103, %r27;
	rcp.rn.f32 	%f2, %f5;
	mov.b32 	%r102, -1;
	mov.b32 	%r101, 1;
$L__BB0_5:
	add.s32 	%r22, %r101, -1;
	setp.le.u32 	%p14, %r1, %r22;
	add.s32 	%r23, %r102, 15;
	setp.gt.s32 	%p15, %r1, %r23;
	mov.pred 	%p32, -1;
	or.pred  	%p16, %p14, %p15;
	@%p16 bra 	$L__BB0_8;
	setp.gt.s32 	%p18, %r2, %r11;
	setp.lt.s32 	%p19, %r2, %r10;
	setp.gt.s32 	%p20, %r1, %r13;
	setp.lt.s32 	%p21, %r1, %r12;
	setp.le.u32 	%p22, %r2, %r22;
	setp.gt.s32 	%p23, %r2, %r23;
	or.pred  	%p24, %p22, %p23;
	or.pred  	%p25, %p24, %p21;
	or.pred  	%p26, %p25, %p20;
	or.pred  	%p27, %p26, %p19;
	or.pred  	%p28, %p27, %p18;
	@%p28 bra 	$L__BB0_8;
	shl.b32 	%r75, %r2, 6;
	mov.u32 	%r76, _ZZ14calculate_tempE12temp_on_cuda;
	add.s32 	%r77, %r76, %r75;
	shl.b32 	%r78, %r1, 2;
	add.s32 	%r79, %r77, %r78;
	ld.shared.f32 	%f12, [%r79];
	cvt.f64.f32 	%fd4, %f12;
	mov.u32 	%r80, _ZZ14calculate_tempE13power_on_cuda;
	add.s32 	%r81, %r80, %r75;
	add.s32 	%r82, %r81, %r78;
	ld.shared.f32 	%f13, [%r82];
	cvt.f64.f32 	%fd5, %f13;
	ld.shared.f32 	%f14, [%r14];
	ld.shared.f32 	%f15, [%r15];
	add.f32 	%f16, %f14, %f15;
	cvt.f64.f32 	%fd6, %f16;
	add.f64 	%fd7, %fd4, %fd4;
	sub.f64 	%fd8, %fd6, %fd7;
	fma.rn.f64 	%fd9, %fd8, %fd2, %fd5;
	ld.shared.f32 	%f17, [%r16];
	ld.shared.f32 	%f18, [%r17];
	add.f32 	%f19, %f17, %f18;
	cvt.f64.f32 	%fd10, %f19;
	sub.f64 	%fd11, %fd10, %fd7;
	fma.rn.f64 	%fd12, %fd11, %fd3, %fd9;
	mov.f32 	%f20, 0f42A00000;
	sub.f32 	%f21, %f20, %f12;
	mul.f32 	%f22, %f2, %f21;
	cvt.f64.f32 	%fd13, %f22;
	add.f64 	%fd14, %fd12, %fd13;
	fma.rn.f64 	%fd15, %fd14, %fd1, %fd4;
	cvt.rn.f32.f64 	%f23, %fd15;
	mov.u32 	%r83, _ZZ14calculate_tempE6temp_t;
	add.s32 	%r84, %r83, %r75;
	add.s32 	%r85, %r84, %r78;
	st.shared.f32 	[%r85], %f23;
	mov.pred 	%p32, 0;
$L__BB0_8:
	bar.sync 	0;
	add.s32 	%r103, %r103, 1;
	setp.eq.s32 	%p30, %r103, 0;
	@%p30 bra 	$L__BB0_12;
	@%p32 bra 	$L__BB0_11;
	shl.b32 	%r86, %r2, 6;
	mov.u32 	%r87, _ZZ14calculate_tempE6temp_t;
	add.s32 	%r88, %r87, %r86;
	shl.b32 	%r89, %r1, 2;
	add.s32 	%r90, %r88, %r89;
	ld.shared.f32 	%f24, [%r90];
	mov.u32 	%r91, _ZZ14calculate_tempE12temp_on_cuda;
	add.s32 	%r92, %r91, %r86;
	add.s32 	%r93, %r92, %r89;
	st.shared.f32 	[%r93], %f24;
$L__BB0_11:
	bar.sync 	0;
	add.s32 	%r102, %r102, -1;
	add.s32 	%r101, %r101, 1;
	bra.uni 	$L__BB0_5;
$L__BB0_12:
	@%p32 bra 	$L__BB0_14;
	ld.param.u64 	%rd12, [calculate_temp_param_3];
	mov.u32 	%r94, %tid.y;
	shl.b32 	%r95, %r94, 6;
	mov.u32 	%r96, _ZZ14calculate_tempE6temp_t;
	add.s32 	%r97, %r96, %r95;
	mov.u32 	%r98, %tid.x;
	shl.b32 	%r99, %r98, 2;
	add.s32 	%r100, %r97, %r99;
	ld.shared.f32 	%f25, [%r100];
	cvta.to.global.u64 	%rd9, %rd12;
	mul.wide.s32 	%rd10, %r6, 4;
	add.s64 	%rd11, %rd9, %rd10;
	st.global.f32 	[%rd11], %f25;
$L__BB0_14:
	ret;

}


// ===== COMPILED SASS (sm_100) =====

	.target	sm_100

	.elftype	@"ET_EXEC"


//--------------------- .note.nv.tkinfo           --------------------------
	.section	.note.nv.tkinfo,"",@"SHT_NOTE"
	.sectionflags	@"SHF_NOTE_NV_TKINFO"
	.tkinfo
        /*0018*/ 	.word	0x00000002
        /*0030*/ 	.string	""
        /*0030*/ 	.string	"ptxas"
        /*0030*/ 	.string	"Cuda compilation tools, release 13.0, V13.0.88"
        /*0030*/ 	.string	"Build cuda_13.0.r13.0/compiler.36424714_0"
        /*0030*/ 	.string	"-arch sm_100 -m 64 "



//--------------------- .note.nv.cuinfo           --------------------------
	.section	.note.nv.cuinfo,"",@"SHT_NOTE"
	.sectionflags	@"SHF_NOTE_NV_CUINFO"
        /*0018*/ 	.short	0x0002
        /*001a*/ 	.short	0x0064
        /*001c*/ 	.short	0x0082
	.zero		2


//--------------------- .nv.info                  --------------------------
	.section	.nv.info,"",@"SHT_CUDA_INFO"
	.align	4


	//----- nvinfo : EIATTR_REGCOUNT
	.align		4
        /*0000*/ 	.byte	0x04, 0x2f
        /*0002*/ 	.short	(.L_1 - .L_0)
	.align		4
.L_0:
        /*0004*/ 	.word	index@(calculate_temp)
        /*0008*/ 	.word	0x00000020


	//----- nvinfo : EIATTR_FRAME_SIZE
	.align		4
.L_1:
        /*000c*/ 	.byte	0x04, 0x11
        /*000e*/ 	.short	(.L_3 - .L_2)
	.align		4
.L_2:
        /*0010*/ 	.word	index@($__internal_1_$__cuda_sm3x_div_rn_noftz_f32_slowpath)
        /*0014*/ 	.word	0x00000000


	//----- nvinfo : EIATTR_FRAME_SIZE
	.align		4
.L_3:
        /*0018*/ 	.byte	0x04, 0x11
        /*001a*/ 	.short	(.L_5 - .L_4)
	.align		4
.L_4:
        /*001c*/ 	.word	index@($__internal_0_$__cuda_sm20_rcp_rn_f32_slowpath)
        /*0020*/ 	.word	0x00000000


	//----- nvinfo : EIATTR_FRAME_SIZE
	.align		4
.L_5:
        /*0024*/ 	.byte	0x04, 0x11
        /*0026*/ 	.short	(.L_7 - .L_6)
	.align		4
.L_6:
        /*0028*/ 	.word	index@(calculate_temp)
        /*002c*/ 	.word	0x00000000


	//----- nvinfo : EIATTR_MIN_STACK_SIZE
	.align		4
.L_7:
        /*0030*/ 	.byte	0x04, 0x12
        /*0032*/ 	.short	(.L_9 - .L_8)
	.align		4
.L_8:
        /*0034*/ 	.word	index@(calculate_temp)
        /*0038*/ 	.word	0x00000000
.L_9:


//--------------------- .nv.compat                --------------------------
	.section	.nv.compat,"",@"SHT_CUDA_COMPAT_INFO"
	.align	4
        /*0000*/ 	.byte	0x02, 0x09, 0x00, 0x00, 0x02, 0x02, 0x01, 0x00, 0x02, 0x05, 0x05, 0x00, 0x03, 0x07, 0x01, 0x01
        /*0010*/ 	.byte	0x02, 0x03, 0x00, 0x00, 0x02, 0x06, 0x01, 0x00, 0x04, 0x0b, 0x08, 0x00, 0x01, 0x00, 0x00, 0x00
        /*0020*/ 	.byte	0x00, 0x00, 0x00, 0x00


//--------------------- .nv.info.calculate_temp   --------------------------
	.section	.nv.info.calculate_temp,"",@"SHT_CUDA_INFO"
	.sectionflags	@""
	.align	4


	//----- nvinfo : EIATTR_CUDA_API_VERSION
	.align		4
        /*0000*/ 	.byte	0x04, 0x37
        /*0002*/ 	.short	(.L_11 - .L_10)
.L_10:
        /*0004*/ 	.word	0x00000082


	//----- nvinfo : EIATTR_KPARAM_INFO
	.align		4
.L_11:
        /*0008*/ 	.byte	0x04, 0x17
        /*000a*/ 	.short	(.L_13 - .L_12)
.L_12:
        /*000c*/ 	.word	0x00000000
        /*0010*/ 	.short	0x000d
        /*0012*/ 	.short	0x0044
        /*0014*/ 	.byte	0x00, 0xf0, 0x11, 0x00


	//----- nvinfo : EIATTR_KPARAM_INFO
	.align		4
.L_13:
        /*0018*/ 	.byte	0x04, 0x17
        /*001a*/ 	.short	(.L_15 - .L_14)
.L_14:
        /*001c*/ 	.word	0x00000000
        /*0020*/ 	.short	0x000c
        /*0022*/ 	.short	0x0040
        /*0024*/ 	.byte	0x00, 0xf0, 0x11, 0x00


	//----- nvinfo : EIATTR_KPARAM_INFO
	.align		4
.L_15:
        /*0028*/ 	.byte	0x04, 0x17
        /*002a*/ 	.short	(.L_17 - .L_16)
.L_16:
        /*002c*/ 	.word	0x00000000
        /*0030*/ 	.short	0x000b
        /*0032*/ 	.short	0x003c
        /*0034*/ 	.byte	0x00, 0xf0, 0x11, 0x00


	//----- nvinfo : EIATTR_KPARAM_INFO
	.align		4
.L_17:
        /*0038*/ 	.byte	0x04, 0x17
        /*003a*/ 	.short	(.L_19 - .L_18)
.L_18:
        /*003c*/ 	.word	0x00000000
        /*0040*/ 	.short	0x000a
        /*0042*/ 	.short	0x0038
        /*0044*/ 	.byte	0x00, 0xf0, 0x11, 0x00


	//----- nvinfo : EIATTR_KPARAM_INFO
	.align		4
.L_19:
        /*0048*/ 	.byte	0x04, 0x17
        /*004a*/ 	.short	(.L_21 - .L_20)
.L_20:
        /*004c*/ 	.word	0x00000000
        /*0050*/ 	.short	0x0009
        /*0052*/ 	.short	0x0034
        /*0054*/ 	.byte	0x00, 0xf0, 0x11, 0x00


	//----- nvinfo : EIATTR_KPARAM_INFO
	.align		4
.L_21:
        /*0058*/ 	.byte	0x04, 0x17
        /*005a*/ 	.short	(.L_23 - .L_22)
.L_22:
        /*005c*/ 	.word	0x00000000
        /*0060*/ 	.short	0x0008
        /*0062*/ 	.short	0x0030
        /*0064*/ 	.byte	0x00, 0xf0, 0x11, 0x00


	//----- nvinfo : EIATTR_KPARAM_INFO
	.align		4
.L_23:
        /*0068*/ 	.byte	0x04, 0x17
        /*006a*/ 	.short	(.L_25 - .L_24)
.L_24:
        /*006c*/ 	.word	0x00000000
        /*0070*/ 	.short	0x0007
        /*0072*/ 	.short	0x002c
        /*0074*/ 	.byte	0x00, 0xf0, 0x11, 0x00


	//----- nvinfo : EIATTR_KPARAM_INFO
	.align		4
.L_25:
        /*0078*/ 	.byte	0x04, 0x17
        /*007a*/ 	.short	(.L_27 - .L_26)
.L_26:
        /*007c*/ 	.word	0x00000000
        /*0080*/ 	.short	0x0006
        /*0082*/ 	.short	0x0028
        /*0084*/ 	.byte	0x00, 0xf0, 0x11, 0x00


	//----- nvinfo : EIATTR_KPARAM_INFO
	.align		4
.L_27:
        /*0088*/ 	.byte	0x04, 0x17
        /*008a*/ 	.short	(.L_29 - .L_28)
.L_28:
        /*008c*/ 	.word	0x00000000
        /*0090*/ 	.short	0x0005
        /*0092*/ 	.short	0x0024
        /*0094*/ 	.byte	0x00, 0xf0, 0x11, 0x00


	//----- nvinfo : EIATTR_KPARAM_INFO
	.align		4
.L_29:
        /*0098*/ 	.byte	0x04, 0x17
        /*009a*/ 	.short	(.L_31 - .L_30)
.L_30:
        /*009c*/ 	.word	0x00000000
        /*00a0*/ 	.short	0x0004
        /*00a2*/ 	.short	0x0020
        /*00a4*/ 	.byte	0x00, 0xf0, 0x11, 0x00


	//----- nvinfo : EIATTR_KPARAM_INFO
	.align		4
.L_31:
        /*00a8*/ 	.byte	0x04, 0x17
        /*00aa*/ 	.short	(.L_33 - .L_32)
.L_32:
        /*00ac*/ 	.word	0x00000000
        /*00b0*/ 	.short	0x0003
        /*00b2*/ 	.short	0x0018
        /*00b4*/ 	.byte	0x00, 0xf5, 0x21, 0x00


	//----- nvinfo : EIATTR_KPARAM_INFO
	.align		4
.L_33:
        /*00b8*/ 	.byte	0x04, 0x17
        /*00ba*/ 	.short	(.L_35 - .L_34)
.L_34:
        /*00bc*/ 	.word	0x00000000
        /*00c0*/ 	.short	0x0002
        /*00c2*/ 	.short	0x0010
        /*00c4*/ 	.byte	0x00, 0xf5, 0x21, 0x00


	//----- nvinfo : EIATTR_KPARAM_INFO
	.align		4
.L_35:
        /*00c8*/ 	.byte	0x04, 0x17
        /*00ca*/ 	.short	(.L_37 - .L_36)
.L_36:
        /*00cc*/ 	.word	0x00000000
        /*00d0*/ 	.short	0x0001
        /*00d2*/ 	.short	0x0008
        /*00d4*/ 	.byte	0x00, 0xf5, 0x21, 0x00


	//----- nvinfo : EIATTR_KPARAM_INFO
	.align		4
.L_37:
        /*00d8*/ 	.byte	0x04, 0x17
        /*00da*/ 	.short	(.L_39 - .L_38)
.L_38:
        /*00dc*/ 	.word	0x00000000
        /*00e0*/ 	.short	0x0000
        /*00e2*/ 	.short	0x0000
        /*00e4*/ 	.byte	0x00, 0xf0, 0x11, 0x00


	//----- nvinfo : EIATTR_SPARSE_MMA_MASK
	.align		4
.L_39:
        /*00e8*/ 	.byte	0x03, 0x50
        /*00ea*/ 	.short	0x0000


	//----- nvinfo : EIATTR_MAXREG_COUNT
	.align		4
        /*00ec*/ 	.byte	0x03, 0x1b
        /*00ee*/ 	.short	0x00ff


	//----- nvinfo : EIATTR_NUM_BARRIERS
	.align		4
        /*00f0*/ 	.byte	0x02, 0x4c
        /*00f2*/ 	.byte	0x01
	.zero		1


	//----- nvinfo : EIATTR_MERCURY_ISA_VERSION
	.align		4
        /*00f4*/ 	.byte	0x03, 0x5f
        /*00f6*/ 	.short	0x0101


	//----- nvinfo : EIATTR_VRC_CTA_INIT_COUNT
	.align		4
        /*00f8*/ 	.byte	0x02, 0x4a
	.zero		1
	.zero		1


	//----- nvinfo : EIATTR_EXIT_INSTR_OFFSETS
	.align		4
        /*00fc*/ 	.byte	0x04, 0x1c
        /*00fe*/ 	.short	(.L_41 - .L_40)


	//   ....[0]....
.L_40:
        /*0100*/ 	.word	0x00000cd0


	//   ....[1]....
        /*0104*/ 	.word	0x00000da0


	//----- nvinfo : EIATTR_CRS_STACK_SIZE
	.align		4
.L_41:
        /*0108*/ 	.byte	0x04, 0x1e
        /*010a*/ 	.short	(.L_43 - .L_42)
.L_42:
        /*010c*/ 	.word	0x00000000


	//----- nvinfo : EIATTR_CBANK_PARAM_SIZE
	.align		4
.L_43:
        /*0110*/ 	.byte	0x03, 0x19
        /*0112*/ 	.short	0x0048


	//----- nvinfo : EIATTR_PARAM_CBANK
	.align		4
        /*0114*/ 	.byte	0x04, 0x0a
        /*0116*/ 	.short	(.L_45 - .L_44)
	.align		4
.L_44:
        /*0118*/ 	.word	index@(.nv.constant0.calculate_temp)
        /*011c*/ 	.short	0x0380
        /*011e*/ 	.short	0x0048


	//----- nvinfo : EIATTR_SW_WAR
	.align		4
.L_45:
        /*0120*/ 	.byte	0x04, 0x36
        /*0122*/ 	.short	(.L_47 - .L_46)
.L_46:
        /*0124*/ 	.word	0x00000008
.L_47:


//--------------------- .nv.callgraph             --------------------------
	.section	.nv.callgraph,"",@"SHT_CUDA_CALLGRAPH"
	.align	4
	.sectionentsize	8
	.align		4
        /*0000*/ 	.word	0x00000000
	.align		4
        /*0004*/ 	.word	0xffffffff
	.align		4
        /*0008*/ 	.word	0x00000000
	.align		4
        /*000c*/ 	.word	0xfffffffe
	.align		4
        /*0010*/ 	.word	0x00000000
	.align		4
        /*0014*/ 	.word	0xfffffffd
	.align		4
        /*0018*/ 	.word	0x00000000
	.align		4
        /*001c*/ 	.word	0xfffffffc


//--------------------- .text.calculate_temp      --------------------------
	.section	.text.calculate_temp,"ax",@progbits
	.align	128
        .global         calculate_temp
        .type           calculate_temp,@function
        .size           calculate_temp,(.L_x_26 - calculate_temp)
        .other          calculate_temp,@"STO_CUDA_ENTRY STV_DEFAULT"
calculate_temp:
.text.calculate_temp:
[----:B------:R-:W-:Y:S08]  /*0000*/  LDC R1, c[0x0][0x37c] ;  /* 0x0000df00ff017b82 */ /* 0x000ff00000000800 */
[----:B------:R-:W0:Y:S01]  /*0010*/  LDC R6, c[0x0][0x3b0] ;  /* 0x0000ec00ff067b82 */ /* 0x000e220000000800 */
[----:B------:R-:W1:Y:S01]  /*0020*/  LDCU UR6, c[0x0][0x3c0] ;  /* 0x00007800ff0677ac */ /* 0x000e620008000800 */
[----:B------:R-:W2:Y:S01]  /*0030*/  S2R R0, SR_TID.X ;  /* 0x0000000000007919 */ /* 0x000ea20000002100 */
[----:B------:R-:W3:Y:S05]  /*0040*/  S2R R2, SR_TID.Y ;  /* 0x0000000000027919 */ /* 0x000eea0000002200 */
[----:B------:R-:W4:Y:S08]  /*0050*/  S2UR UR4, SR_CTAID.X ;  /* 0x00000000000479c3 */ /* 0x000f300000002500 */
[----:B------:R-:W0:Y:S01]  /*0060*/  S2UR UR5, SR_CTAID.Y ;  /* 0x00000000000579c3 */ /* 0x000e220000002600 */
[----:B-1----:R-:W-:Y:S01]  /*0070*/  IMAD.U32 R7, RZ, RZ, UR6 ;  /* 0x00000006ff077e24 */ /* 0x002fe2000f8e00ff */
[----:B0-----:R-:W0:Y:S08]  /*0080*/  MUFU.RCP R3, R6 ;  /* 0x0000000600037308 */ /* 0x001e300000001000 */
[----:B------:R-:W1:Y:S01]  /*0090*/  FCHK P0, R7, R6 ;  /* 0x0000000607007302 */ /* 0x000e620000000000 */
[----:B0-----:R-:W-:-:S04]  /*00a0*/  FFMA R4, R3, -R6, 1 ;  /* 0x3f80000003047423 */ /* 0x001fc80000000806 */
[----:B------:R-:W-:-:S04]  /*00b0*/  FFMA R3, R3, R4, R3 ;  /* 0x0000000403037223 */ /* 0x000fc80000000003 */
[----:B------:R-:W-:-:S04]  /*00c0*/  FFMA R12, R3, UR6, RZ ;  /* 0x00000006030c7c23 */ /* 0x000fc800080000ff */
[----:B------:R-:W-:-:S04]  /*00d0*/  FFMA R5, R12, -R6, UR6 ;  /* 0x000000060c057e23 */ /* 0x000fc80008000806 */
[----:B------:R-:W-:Y:S01]  /*00e0*/  FFMA R12, R3, R5, R12 ;  /* 0x00000005030c7223 */ /* 0x000fe2000000000c */
[----:B-1234-:R-:W-:Y:S06]  /*00f0*/  @!P0 BRA `(.L_x_0) ;  /* 0x00000000000c8947 */ /* 0x01efec0003800000 */
[----:B------:R-:W-:-:S07]  /*0100*/  MOV R6, 0x120 ;  /* 0x0000012000067802 */ /* 0x000fce0000000f00 */
[----:B------:R-:W-:Y:S05]  /*0110*/  CALL.REL.NOINC `($__internal_1_$__cuda_sm3x_div_rn_noftz_f32_slowpath) ;  /* 0x0000000c00f87944 */ /* 0x000fea0003c00000 */
[----:B------:R-:W-:-:S07]  /*0120*/  IMAD.MOV.U32 R12, RZ, RZ, R3 ;  /* 0x000000ffff0c7224 */ /* 0x000fce00078e0003 */
.L_x_0:
[----:B------:R-:W0:Y:S01]  /*0130*/  LDCU UR7, c[0x0][0x380] ;  /* 0x00007000ff0777ac */ /* 0x000e220008000800 */
[----:B------:R-:W1:Y:S01]  /*0140*/  LDC.64 R8, c[0x0][0x3a8] ;  /* 0x0000ea00ff087b82 */ /* 0x000e620000000a00 */
[----:B------:R-:W2:Y:S07]  /*0150*/  LDCU.64 UR10, c[0x0][0x358] ;  /* 0x00006b00ff0a77ac */ /* 0x000eae0008000a00 */
[----:B------:R-:W3:Y:S01]  /*0160*/  LDC.64 R4, c[0x0][0x3a0] ;  /* 0x0000e800ff047b82 */ /* 0x000ee20000000a00 */
[----:B0-----:R-:W-:-:S05]  /*0170*/  IMAD R7, RZ, RZ, -UR7 ;  /* 0x80000007ff077e24 */ /* 0x001fca000f8e02ff */
[----:B------:R-:W-:-:S05]  /*0180*/  LEA R7, R7, 0x10, 0x1 ;  /* 0x0000001007077811 */ /* 0x000fca00078e08ff */
[C---:B-1----:R-:W-:Y:S02]  /*0190*/  IMAD R9, R7.reuse, UR5, -R9 ;  /* 0x0000000507097c24 */ /* 0x042fe4000f8e0a09 */
[----:B------:R-:W-:Y:S02]  /*01a0*/  IMAD R7, R7, UR4, -R8 ;  /* 0x0000000407077c24 */ /* 0x000fe4000f8e0a08 */
[----:B------:R-:W-:Y:S02]  /*01b0*/  IMAD.IADD R3, R9, 0x1, R2 ;  /* 0x0000000109037824 */ /* 0x000fe400078e0202 */
[----:B------:R-:W-:-:S03]  /*01c0*/  IMAD.IADD R13, R7, 0x1, R0 ;  /* 0x00000001070d7824 */ /* 0x000fc600078e0200 */
[----:B---3--:R-:W-:Y:S02]  /*01d0*/  ISETP.GE.AND P0, PT, R3, R5, PT ;  /* 0x000000050300720c */ /* 0x008fe40003f06270 */
[-C--:B------:R-:W-:Y:S02]  /*01e0*/  ISETP.GE.AND P1, PT, R13, R4.reuse, PT ;  /* 0x000000040d00720c */ /* 0x080fe40003f26270 */
[C---:B------:R-:W-:Y:S01]  /*01f0*/  ISETP.LT.OR P0, PT, R3.reuse, RZ, P0 ;  /* 0x000000ff0300720c */ /* 0x040fe20000701670 */
[----:B------:R-:W-:Y:S01]  /*0200*/  IMAD R3, R3, R4, R13 ;  /* 0x0000000403037224 */ /* 0x000fe200078e020d */
[----:B------:R-:W-:-:S04]  /*0210*/  ISETP.LT.OR P1, PT, R13, RZ, P1 ;  /* 0x000000ff0d00720c */ /* 0x000fc80000f21670 */
[----:B------:R-:W-:-:S13]  /*0220*/  PLOP3.LUT P0, PT, P0, P1, PT, 0xf8, 0x8f ;  /* 0x00000000008f781c */ /* 0x000fda0000703f70 */
[----:B------:R-:W0:Y:S08]  /*0230*/  @!P0 LDC.64 R10, c[0x0][0x390] ;  /* 0x0000e400ff0a8b82 */ /* 0x000e300000000a00 */
[----:B------:R-:W1:Y:S01]  /*0240*/  @!P0 LDC.64 R14, c[0x0][0x388] ;  /* 0x0000e200ff0e8b82 */ /* 0x000e620000000a00 */
[----:B0-----:R-:W-:-:S06]  /*0250*/  @!P0 IMAD.WIDE R10, R3, 0x4, R10 ;  /* 0x00000004030a8825 */ /* 0x001fcc00078e020a */
[----:B--2---:R-:W2:Y:S01]  /*0260*/  @!P0 LDG.E R11, desc[UR10][R10.64] ;  /* 0x0000000a0a0b8981 */ /* 0x004ea2000c1e1900 */
[----:B-1----:R-:W-:-:S06]  /*0270*/  @!P0 IMAD.WIDE R14, R3, 0x4, R14 ;  /* 0x00000004030e8825 */ /* 0x002fcc00078e020e */
[----:B------:R0:W3:Y:S01]  /*0280*/  @!P0 LDG.E R14, desc[UR10][R14.64] ;  /* 0x0000000a0e0e8981 */ /* 0x0000e2000c1e1900 */
[----:B------:R-:W1:Y:S01]  /*0290*/  S2UR UR6, SR_CgaCtaId ;  /* 0x00000000000679c3 */ /* 0x000e620000008800 */
[----:B------:R-:W-:Y:S02]  /*02a0*/  UMOV UR4, 0x400 ;  /* 0x0000040000047882 */ /* 0x000fe40000000000 */
[----:B------:R-:W-:Y:S02]  /*02b0*/  UIADD3 UR5, UPT, UPT, UR4, 0x400, URZ ;  /* 0x0000040004057890 */ /* 0x000fe4000fffe0ff */
[----:B-1----:R-:W-:Y:S02]  /*02c0*/  ULEA UR4, UR6, UR4, 0x18 ;  /* 0x0000000406047291 */ /* 0x002fe4000f8ec0ff */
[----:B------:R-:W-:-:S04]  /*02d0*/  ULEA UR5, UR6, UR5, 0x18 ;  /* 0x0000000506057291 */ /* 0x000fc8000f8ec0ff */
[C---:B------:R-:W-:Y:S02]  /*02e0*/  LEA R17, R2.reuse, UR4, 0x6 ;  /* 0x0000000402117c11 */ /* 0x040fe4000f8e30ff */
[----:B------:R-:W-:-:S03]  /*02f0*/  LEA R13, R2, UR5, 0x6 ;  /* 0x00000005020d7c11 */ /* 0x000fc6000f8e30ff */
[C---:B------:R-:W-:Y:S02]  /*0300*/  IMAD R6, R0.reuse, 0x4, R17 ;  /* 0x0000000400067824 */ /* 0x040fe400078e0211 */
[----:B------:R-:W-:Y:S02]  /*0310*/  IMAD R13, R0, 0x4, R13 ;  /* 0x00000004000d7824 */ /* 0x000fe400078e020d */
[----:B0-----:R-:W-:Y:S01]  /*0320*/  VIADD R15, R7, 0xf ;  /* 0x0000000f070f7836 */ /* 0x001fe20000000000 */
[----:B------:R-:W-:Y:S01]  /*0330*/  UISETP.GE.AND UP0, UPT, UR7, 0x1, UPT ;  /* 0x000000010700788c */ /* 0x000fe2000bf06270 */
[----:B------:R-:W-:Y:S01]  /*0340*/  VIADD R8, R9, 0xf ;  /* 0x0000000f09087836 */ /* 0x000fe20000000000 */
[----:B------:R-:W-:Y:S02]  /*0350*/  LOP3.LUT R10, RZ, R9, RZ, 0x33, !PT ;  /* 0x00000009ff0a7212 */ /* 0x000fe400078e33ff */
[----:B------:R-:W-:Y:S02]  /*0360*/  ISETP.GE.AND P1, PT, R15, R4, PT ;  /* 0x000000040f00720c */ /* 0x000fe40003f26270 */
[----:B------:R-:W-:Y:S01]  /*0370*/  LOP3.LUT R15, RZ, R7, RZ, 0x33, !PT ;  /* 0x00000007ff0f7212 */ /* 0x000fe200078e33ff */
[----:B------:R-:W-:Y:S01]  /*0380*/  IMAD.IADD R10, R10, 0x1, R5 ;  /* 0x000000010a0a7824 */ /* 0x000fe200078e0205 */
[----:B--2---:R0:W-:Y:S04]  /*0390*/  @!P0 STS [R6], R11 ;  /* 0x0000000b06008388 */ /* 0x0041e80000000800 */
[----:B---3--:R1:W-:Y:S01]  /*03a0*/  @!P0 STS [R13], R14 ;  /* 0x0000000e0d008388 */ /* 0x0083e20000000800 */
[----:B------:R-:W-:Y:S01]  /*03b0*/  BAR.SYNC.DEFER_BLOCKING 0x0 ;  /* 0x0000000000007b1d */ /* 0x000fe20000010000 */
[----:B------:R-:W-:Y:S01]  /*03c0*/  ISETP.GE.AND P0, PT, R8, R5, PT ;  /* 0x000000050800720c */ /* 0x000fe20003f06270 */
[--C-:B------:R-:W-:Y:S01]  /*03d0*/  IMAD.MOV R8, RZ, RZ, -R9.reuse ;  /* 0x000000ffff087224 */ /* 0x100fe200078e0a09 */
[----:B------:R-:W-:Y:S01]  /*03e0*/  SHF.R.S32.HI R5, RZ, 0x1f, R9 ;  /* 0x0000001fff057819 */ /* 0x000fe20000011409 */
[--C-:B0-----:R-:W-:Y:S01]  /*03f0*/  IMAD.MOV R6, RZ, RZ, -R7.reuse ;  /* 0x000000ffff067224 */ /* 0x101fe200078e0a07 */
[----:B------:R-:W-:Y:S01]  /*0400*/  SHF.R.S32.HI R7, RZ, 0x1f, R7 ;  /* 0x0000001fff077819 */ /* 0x000fe20000011407 */
[----:B------:R-:W-:Y:S01]  /*0410*/  IMAD.IADD R11, R15, 0x1, R4 ;  /* 0x000000010f0b7824 */ /* 0x000fe200078e0204 */
[----:B------:R-:W-:-:S02]  /*0420*/  LOP3.LUT R5, R5, R8, RZ, 0xc0, !PT ;  /* 0x0000000805057212 */ /* 0x000fc400078ec0ff */
[----:B------:R-:W-:Y:S02]  /*0430*/  LOP3.LUT R7, R7, R6, RZ, 0xc0, !PT ;  /* 0x0000000607077212 */ /* 0x000fe400078ec0ff */
[----:B------:R-:W-:Y:S02]  /*0440*/  SEL R9, R10, 0xf, P0 ;  /* 0x0000000f0a097807 */ /* 0x000fe40000000000 */
[----:B------:R-:W-:Y:S01]  /*0450*/  SEL R11, R11, 0xf, P1 ;  /* 0x0000000f0b0b7807 */ /* 0x000fe20000800000 */
[----:B-1----:R-:W-:Y:S06]  /*0460*/  BRA.U !UP0, `(.L_x_1) ;  /* 0x0000000908187547 */ /* 0x002fec000b800000 */
[----:B------:R-:W0:Y:S01]  /*0470*/  LDC R21, c[0x0][0x3b8] ;  /* 0x0000ee00ff157b82 */ /* 0x000e220000000800 */
[----:B------:R-:W1:Y:S01]  /*0480*/  F2F.F64.F32 R12, R12 ;  /* 0x0000000c000c7310 */ /* 0x000e620000201800 */
[----:B------:R-:W-:-:S04]  /*0490*/  VIADDMNMX R4, R2, 0x1, R9, PT ;  /* 0x0000000102047846 */ /* 0x000fc80003800109 */
[----:B------:R-:W-:-:S05]  /*04a0*/  LEA R15, R4, UR4, 0x6 ;  /* 0x00000004040f7c11 */ /* 0x000fca000f8e30ff */
[----:B------:R-:W-:Y:S02]  /*04b0*/  IMAD R4, R0, 0x4, R15 ;  /* 0x0000000400047824 */ /* 0x000fe400078e020f */
[----:B0-----:R-:W-:-:S05]  /*04c0*/  VIADD R6, R21, 0x1800000 ;  /* 0x0180000015067836 */ /* 0x001fca0000000000 */
[----:B------:R-:W-:Y:S02]  /*04d0*/  LOP3.LUT R8, R6, 0x7f800000, RZ, 0xc0, !PT ;  /* 0x7f80000006087812 */ /* 0x000fe400078ec0ff */
[----:B------:R-:W-:Y:S02]  /*04e0*/  VIADDMNMX R6, R2, 0xffffffff, R5, !PT ;  /* 0xffffffff02067846 */ /* 0x000fe40007800105 */
[----:B------:R-:W-:Y:S02]  /*04f0*/  ISETP.GT.U32.AND P0, PT, R8, 0x1ffffff, PT ;  /* 0x01ffffff0800780c */ /* 0x000fe40003f04070 */
[----:B------:R-:W-:-:S05]  /*0500*/  LEA R19, R6, UR4, 0x6 ;  /* 0x0000000406137c11 */ /* 0x000fca000f8e30ff */
[----:B------:R-:W-:-:S06]  /*0510*/  IMAD R6, R0, 0x4, R19 ;  /* 0x0000000400067824 */ /* 0x000fcc00078e0213 */
[----:B-1----:R-:W-:Y:S05]  /*0520*/  @P0 BRA `(.L_x_2) ;  /* 0x0000000000180947 */ /* 0x002fea0003800000 */
[----:B------:R-:W0:Y:S01]  /*0530*/  LDCU UR4, c[0x0][0x3b8] ;  /* 0x00007700ff0477ac */ /* 0x000e220008000800 */
[----:B------:R-:W-:Y:S01]  /*0540*/  MOV R20, 0x570 ;  /* 0x0000057000147802 */ /* 0x000fe20000000f00 */
[----:B0-----:R-:W-:-:S07]  /*0550*/  IMAD.U32 R18, RZ, RZ, UR4 ;  /* 0x00000004ff127e24 */ /* 0x001fce000f8e00ff */
[----:B------:R-:W-:Y:S05]  /*0560*/  CALL.REL.NOINC `($__internal_0_$__cuda_sm20_rcp_rn_f32_slowpath) ;  /* 0x0000000800107944 */ /* 0x000fea0003c00000 */
[----:B------:R-:W-:Y:S01]  /*0570*/  IMAD.MOV.U32 R14, RZ, RZ, R26 ;  /* 0x000000ffff0e7224 */ /* 0x000fe200078e001a */
[----:B------:R-:W-:Y:S06]  /*0580*/  BRA `(.L_x_3) ;  /* 0x0000000000107947 */ /* 0x000fec0003800000 */
.L_x_2:
[----:B------:R-:W0:Y:S02]  /*0590*/  MUFU.RCP R14, R21 ;  /* 0x00000015000e7308 */ /* 0x000e240000001000 */
[----:B0-----:R-:W-:-:S04]  /*05a0*/  FFMA R8, R14, R21, -1 ;  /* 0xbf8000000e087423 */ /* 0x001fc80000000015 */
[----:B------:R-:W-:-:S04]  /*05b0*/  FADD.FTZ R15, -R8, -RZ ;  /* 0x800000ff080f7221 */ /* 0x000fc80000010100 */
[----:B------:R-:W-:-:S07]  /*05c0*/  FFMA R14, R14, R15, R14 ;  /* 0x0000000f0e0e7223 */ /* 0x000fce000000000e */
.L_x_3:
[----:B------:R-:W0:Y:S01]  /*05d0*/  LDC R19, c[0x0][0x3b4] ;  /* 0x0000ed00ff137b82 */ /* 0x000e220000000800 */
[----:B------:R-:W1:Y:S01]  /*05e0*/  F2F.F64.F32 R14, R14 ;  /* 0x0000000e000e7310 */ /* 0x000e620000201800 */
[----:B------:R-:W-:-:S05]  /*05f0*/  VIADDMNMX R10, R0, 0xffffffff, R7, !PT ;  /* 0xffffffff000a7846 */ /* 0x000fca0007800107 */
[----:B------:R-:W-:Y:S02]  /*0600*/  IMAD R10, R10, 0x4, R17 ;  /* 0x000000040a0a7824 */ /* 0x000fe400078e0211 */
[----:B0-----:R-:W-:-:S05]  /*0610*/  VIADD R8, R19, 0x1800000 ;  /* 0x0180000013087836 */ /* 0x001fca0000000000 */
[----:B------:R-:W-:-:S04]  /*0620*/  LOP3.LUT R8, R8, 0x7f800000, RZ, 0xc0, !PT ;  /* 0x7f80000008087812 */ /* 0x000fc800078ec0ff */
[----:B------:R-:W-:Y:S02]  /*0630*/  ISETP.GT.U32.AND P0, PT, R8, 0x1ffffff, PT ;  /* 0x01ffffff0800780c */ /* 0x000fe40003f04070 */
[----:B------:R-:W-:-:S05]  /*0640*/  VIADDMNMX R8, R0, 0x1, R11, PT ;  /* 0x0000000100087846 */ /* 0x000fca000380010b */
[----:B------:R-:W-:-:S06]  /*0650*/  IMAD R8, R8, 0x4, R17 ;  /* 0x0000000408087824 */ /* 0x000fcc00078e0211 */
[----:B-1----:R-:W-:Y:S05]  /*0660*/  @P0 BRA `(.L_x_4) ;  /* 0x0000000000140947 */ /* 0x002fea0003800000 */
[----:B------:R-:W0:Y:S01]  /*0670*/  LDC R18, c[0x0][0x3b4] ;  /* 0x0000ed00ff127b82 */ /* 0x000e220000000800 */
[----:B------:R-:W-:-:S07]  /*0680*/  MOV R20, 0x6a0 ;  /* 0x000006a000147802 */ /* 0x000fce0000000f00 */
[----:B0-----:R-:W-:Y:S05]  /*0690*/  CALL.REL.NOINC `($__internal_0_$__cuda_sm20_rcp_rn_f32_slowpath) ;  /* 0x0000000400c47944 */ /* 0x001fea0003c00000 */
[----:B------:R-:W-:Y:S01]  /*06a0*/  IMAD.MOV.U32 R16, RZ, RZ, R26 ;  /* 0x000000ffff107224 */ /* 0x000fe200078e001a */
[----:B------:R-:W-:Y:S06]  /*06b0*/  BRA `(.L_x_5) ;  /* 0x0000000000107947 */ /* 0x000fec0003800000 */
.L_x_4:
[----:B------:R-:W0:Y:S02]  /*06c0*/  MUFU.RCP R16, R19 ;  /* 0x0000001300107308 */ /* 0x000e240000001000 */
[----:B0-----:R-:W-:-:S04]  /*06d0*/  FFMA R17, R16, R19, -1 ;  /* 0xbf80000010117423 */ /* 0x001fc80000000013 */
[----:B------:R-:W-:-:S04]  /*06e0*/  FADD.FTZ R17, -R17, -RZ ;  /* 0x800000ff11117221 */ /* 0x000fc80000010100 */
[----:B------:R-:W-:-:S07]  /*06f0*/  FFMA R16, R16, R17, R16 ;  /* 0x0000001110107223 */ /* 0x000fce0000000010 */
.L_x_5:
[----:B------:R-:W0:Y:S01]  /*0700*/  LDC R21, c[0x0][0x3bc] ;  /* 0x0000ef00ff157b82 */ /* 0x000e220000000800 */
[----:B------:R-:W1:Y:S02]  /*0710*/  LDCU UR4, c[0x0][0x380] ;  /* 0x00007000ff0477ac */ /* 0x000e640008000800 */
[----:B-1----:R-:W-:Y:S01]  /*0720*/  UIADD3 UR4, UPT, UPT, -UR4, URZ, URZ ;  /* 0x000000ff04047290 */ /* 0x002fe2000fffe1ff */
[----:B0-----:R-:W-:-:S05]  /*0730*/  VIADD R17, R21, 0x1800000 ;  /* 0x0180000015117836 */ /* 0x001fca0000000000 */
[----:B------:R-:W-:Y:S02]  /*0740*/  LOP3.LUT R18, R17, 0x7f800000, RZ, 0xc0, !PT ;  /* 0x7f80000011127812 */ /* 0x000fe400078ec0ff */
[----:B------:R-:W0:Y:S02]  /*0750*/  F2F.F64.F32 R16, R16 ;  /* 0x0000001000107310 */ /* 0x000e240000201800 */
[----:B------:R-:W-:-:S13]  /*0760*/  ISETP.GT.U32.AND P0, PT, R18, 0x1ffffff, PT ;  /* 0x01ffffff1200780c */ /* 0x000fda0003f04070 */
[----:B0-----:R-:W-:Y:S05]  /*0770*/  @P0 BRA `(.L_x_6) ;  /* 0x0000000000100947 */ /* 0x001fea0003800000 */
[----:B------:R-:W0:Y:S01]  /*0780*/  LDC R18, c[0x0][0x3bc] ;  /* 0x0000ef00ff127b82 */ /* 0x000e220000000800 */
[----:B------:R-:W-:-:S07]  /*0790*/  MOV R20, 0x7b0 ;  /* 0x000007b000147802 */ /* 0x000fce0000000f00 */
[----:B0-----:R-:W-:Y:S05]  /*07a0*/  CALL.REL.NOINC `($__internal_0_$__cuda_sm20_rcp_rn_f32_slowpath) ;  /* 0x0000000400807944 */ /* 0x001fea0003c00000 */
[----:B------:R-:W-:Y:S05]  /*07b0*/  BRA `(.L_x_7) ;  /* 0x0000000000107947 */ /* 0x000fea0003800000 */
.L_x_6:
[----:B------:R-:W0:Y:S02]  /*07c0*/  MUFU.RCP R26, R21 ;  /* 0x00000015001a7308 */ /* 0x000e240000001000 */
[----:B0-----:R-:W-:-:S04]  /*07d0*/  FFMA R18, R26, R21, -1 ;  /* 0xbf8000001a127423 */ /* 0x001fc80000000015 */
[----:B------:R-:W-:-:S04]  /*07e0*/  FADD.FTZ R19, -R18, -RZ ;  /* 0x800000ff12137221 */ /* 0x000fc80000010100 */
[----:B------:R-:W-:-:S07]  /*07f0*/  FFMA R26, R26, R19, R26 ;  /* 0x000000131a1a7223 */ /* 0x000fce000000001a */
.L_x_7:
[----:B------:R-:W-:Y:S01]  /*0800*/  UMOV UR8, 0xffffffff ;  /* 0xffffffff00087882 */ /* 0x000fe20000000000 */
[----:B------:R-:W-:-:S05]  /*0810*/  UMOV UR9, 0x1 ;  /* 0x0000000100097882 */ /* 0x000fca0000000000 */
.L_x_12:
[----:B------:R-:W-:Y:S01]  /*0820*/  UIADD3 UR13, UPT, UPT, UR8, 0xf, URZ ;  /* 0x0000000f080d7890 */ /* 0x000fe2000fffe0ff */
[----:B------:R-:W-:Y:S01]  /*0830*/  BSSY.RECONVERGENT B0, `(.L_x_8) ;  /* 0x0000033000007945 */ /* 0x000fe20003800200 */
[----:B------:R-:W-:-:S04]  /*0840*/  UIADD3 UR12, UPT, UPT, UR9, -0x1, URZ ;  /* 0xffffffff090c7890 */ /* 0x000fc8000fffe0ff */
[----:B------:R-:W-:-:S04]  /*0850*/  ISETP.GT.AND P0, PT, R0, UR13, PT ;  /* 0x0000000d00007c0c */ /* 0x000fc8000bf04270 */
[----:B------:R-:W-:Y:S02]  /*0860*/  ISETP.LE.U32.OR P1, PT, R0, UR12, P0 ;  /* 0x0000000c00007c0c */ /* 0x000fe40008723470 */
[----:B------:R-:W-:-:S11]  /*0870*/  PLOP3.LUT P0, PT, PT, PT, PT, 0x80, 0x8 ;  /* 0x000000000008781c */ /* 0x000fd60003f0f070 */
[----:B01----:R-:W-:Y:S05]  /*0880*/  @P1 BRA `(.L_x_9) ;  /* 0x0000000000b41947 */ /* 0x003fea0003800000 */
[----:B------:R-:W-:-:S04]  /*0890*/  ISETP.GT.AND P1, PT, R2, UR13, PT ;  /* 0x0000000d02007c0c */ /* 0x000fc8000bf24270 */
[----:B------:R-:W-:-:S04]  /*08a0*/  ISETP.LE.U32.OR P1, PT, R2, UR12, P1 ;  /* 0x0000000c02007c0c */ /* 0x000fc80008f23470 */
[----:B------:R-:W-:-:S04]  /*08b0*/  ISETP.LT.OR P1, PT, R0, R7, P1 ;  /* 0x000000070000720c */ /* 0x000fc80000f21670 */
[----:B------:R-:W-:-:S04]  /*08c0*/  ISETP.GT.OR P1, PT, R0, R11, P1 ;  /* 0x0000000b0000720c */ /* 0x000fc80000f24670 */
[----:B------:R-:W-:-:S04]  /*08d0*/  ISETP.LT.OR P1, PT, R2, R5, P1 ;  /* 0x000000050200720c */ /* 0x000fc80000f21670 */
[----:B------:R-:W-:-:S13]  /*08e0*/  ISETP.GT.OR P1, PT, R2, R9, P1 ;  /* 0x000000090200720c */ /* 0x000fda0000f24670 */
[----:B------:R-:W-:Y:S05]  /*08f0*/  @P1 BRA `(.L_x_9) ;  /* 0x0000000000981947 */ /* 0x000fea0003800000 */
[----:B------:R-:W0:Y:S01]  /*0900*/  S2UR UR6, SR_CgaCtaId ;  /* 0x00000000000679c3 */ /* 0x000e220000008800 */
[----:B------:R-:W-:Y:S01]  /*0910*/  UMOV UR5, 0x400 ;  /* 0x0000040000057882 */ /* 0x000fe20000000000 */
[----:B------:R-:W-:Y:S01]  /*0920*/  LDS R20, [R4] ;  /* 0x0000000004147984 */ /* 0x000fe20000000800 */
[----:B------:R-:W-:-:S03]  /*0930*/  PLOP3.LUT P0, PT, PT, PT, PT, 0x8, 0x80 ;  /* 0x000000000080781c */ /* 0x000fc60003f0e170 */
[----:B------:R-:W1:Y:S01]  /*0940*/  LDS R21, [R6] ;  /* 0x0000000006157984 */ /* 0x000e620000000800 */
[----:B0-----:R-:W-:-:S06]  /*0950*/  ULEA UR7, UR6, UR5, 0x18 ;  /* 0x0000000506077291 */ /* 0x001fcc000f8ec0ff */
[----:B------:R-:W-:Y:S01]  /*0960*/  LEA R19, R2, UR7, 0x6 ;  /* 0x0000000702137c11 */ /* 0x000fe2000f8e30ff */
[----:B------:R-:W-:Y:S02]  /*0970*/  UIADD3 UR7, UPT, UPT, UR5, 0x400, URZ ;  /* 0x0000040005077890 */ /* 0x000fe4000fffe0ff */
[----:B------:R-:W-:Y:S02]  /*0980*/  UIADD3 UR5, UPT, UPT, UR5, 0x800, URZ ;  /* 0x0000080005057890 */ /* 0x000fe4000fffe0ff */
[----:B------:R-:W-:Y:S01]  /*0990*/  IMAD R27, R0, 0x4, R19 ;  /* 0x00000004001b7824 */ /* 0x000fe200078e0213 */
[----:B------:R-:W-:Y:S02]  /*09a0*/  ULEA UR7, UR6, UR7, 0x18 ;  /* 0x0000000706077291 */ /* 0x000fe4000f8ec0ff */
[----:B------:R-:W-:-:S03]  /*09b0*/  ULEA UR5, UR6, UR5, 0x18 ;  /* 0x0000000506057291 */ /* 0x000fc6000f8ec0ff */
[----:B------:R-:W0:Y:S01]  /*09c0*/  LDS R27, [R27] ;  /* 0x000000001b1b7984 */ /* 0x000e220000000800 */
[----:B------:R-:W-:Y:S01]  /*09d0*/  LEA R19, R2, UR7, 0x6 ;  /* 0x0000000702137c11 */ /* 0x000fe2000f8e30ff */
[----:B-1----:R-:W-:-:S04]  /*09e0*/  FADD R29, R20, R21 ;  /* 0x00000015141d7221 */ /* 0x002fc80000000000 */
[----:B------:R-:W-:Y:S01]  /*09f0*/  IMAD R28, R0, 0x4, R19 ;  /* 0x00000004001c7824 */ /* 0x000fe200078e0213 */
[----:B------:R-:W-:Y:S05]  /*0a00*/  F2F.F64.F32 R22, R29 ;  /* 0x0000001d00167310 */ /* 0x000fea0000201800 */
[----:B------:R-:W1:Y:S03]  /*0a10*/  LDS R28, [R28] ;  /* 0x000000001c1c7984 */ /* 0x000e660000000800 */
[----:B0-----:R0:W2:Y:S02]  /*0a20*/  F2F.F64.F32 R18, R27 ;  /* 0x0000001b00127310 */ /* 0x0010a40000201800 */
[----:B0-----:R-:W-:-:S06]  /*0a30*/  FADD R27, -R27, 80 ;  /* 0x42a000001b1b7421 */ /* 0x001fcc0000000100 */
[----:B-1----:R-:W0:Y:S01]  /*0a40*/  F2F.F64.F32 R24, R28 ;  /* 0x0000001c00187310 */ /* 0x002e220000201800 */
[----:B------:R-:W-:Y:S01]  /*0a50*/  FMUL R27, R27, R26 ;  /* 0x0000001a1b1b7220 */ /* 0x000fe20000400000 */
[----:B--2---:R-:W-:-:S08]  /*0a60*/  DADD R20, R18, R18 ;  /* 0x0000000012147229 */ /* 0x004fd00000000012 */
[----:B------:R-:W-:-:S08]  /*0a70*/  DADD R22, R22, -R20 ;  /* 0x0000000016167229 */ /* 0x000fd00000000814 */
[----:B0-----:R-:W-:Y:S01]  /*0a80*/  DFMA R22, R14, R22, R24 ;  /* 0x000000160e16722b */ /* 0x001fe20000000018 */
[----:B------:R-:W-:Y:S04]  /*0a90*/  LDS R24, [R8] ;  /* 0x0000000008187984 */ /* 0x000fe80000000800 */
[----:B------:R-:W0:Y:S02]  /*0aa0*/  LDS R25, [R10] ;  /* 0x000000000a197984 */ /* 0x000e240000000800 */
[----:B0-----:R-:W-:-:S06]  /*0ab0*/  FADD R24, R24, R25 ;  /* 0x0000001918187221 */ /* 0x001fcc0000000000 */
[----:B------:R-:W0:Y:S02]  /*0ac0*/  F2F.F64.F32 R24, R24 ;  /* 0x0000001800187310 */ /* 0x000e240000201800 */
[----:B0-----:R-:W-:-:S06]  /*0ad0*/  DADD R24, -R20, R24 ;  /* 0x0000000014187229 */ /* 0x001fcc0000000118 */
[----:B------:R-:W0:Y:S02]  /*0ae0*/  F2F.F64.F32 R20, R27 ;  /* 0x0000001b00147310 */ /* 0x000e240000201800 */
[----:B------:R-:W-:-:S08]  /*0af0*/  DFMA R22, R16, R24, R22 ;  /* 0x000000181016722b */ /* 0x000fd00000000016 */
[----:B0-----:R-:W-:-:S08]  /*0b00*/  DADD R20, R22, R20 ;  /* 0x0000000016147229 */ /* 0x001fd00000000014 */
[----:B------:R-:W-:Y:S01]  /*0b10*/  DFMA R20, R12, R20, R18 ;  /* 0x000000140c14722b */ /* 0x000fe20000000012 */
[----:B------:R-:W-:-:S05]  /*0b20*/  LEA R19, R2, UR5, 0x6 ;  /* 0x0000000502137c11 */ /* 0x000fca000f8e30ff */
[----:B------:R-:W-:-:S04]  /*0b30*/  IMAD R19, R0, 0x4, R19 ;  /* 0x0000000400137824 */ /* 0x000fc800078e0213 */
[----:B------:R-:W0:Y:S02]  /*0b40*/  F2F.F32.F64 R20, R20 ;  /* 0x0000001400147310 */ /* 0x000e240000301000 */
[----:B0-----:R0:W-:Y:S02]  /*0b50*/  STS [R19], R20 ;  /* 0x0000001413007388 */ /* 0x0011e40000000800 */
.L_x_9:
[----:B------:R-:W-:Y:S05]  /*0b60*/  BSYNC.RECONVERGENT B0 ;  /* 0x0000000000007941 */ /* 0x000fea0003800200 */
.L_x_8:
[----:B------:R-:W-:Y:S01]  /*0b70*/  BAR.SYNC.DEFER_BLOCKING 0x0 ;  /* 0x0000000000007b1d */ /* 0x000fe20000010000 */
[----:B------:R-:W-:-:S04]  /*0b80*/  UIADD3 UR4, UPT, UPT, UR4, 0x1, URZ ;  /* 0x0000000104047890 */ /* 0x000fc8000fffe0ff */
[----:B------:R-:W-:-:S09]  /*0b90*/  UISETP.NE.AND UP0, UPT, UR4, URZ, UPT ;  /* 0x000000ff0400728c */ /* 0x000fd2000bf05270 */
[----:B------:R-:W-:Y:S05]  /*0ba0*/  BRA.U !UP0, `(.L_x_1) ;  /* 0x0000000108487547 */ /* 0x000fea000b800000 */
[----:B------:R-:W-:Y:S04]  /*0bb0*/  BSSY.RECONVERGENT B0, `(.L_x_10) ;  /* 0x000000d000007945 */ /* 0x000fe80003800200 */
[----:B------:R-:W-:Y:S05]  /*0bc0*/  @P0 BRA `(.L_x_11) ;  /* 0x00000000002c0947 */ /* 0x000fea0003800000 */
[----:B------:R-:W1:Y:S01]  /*0bd0*/  S2UR UR7, SR_CgaCtaId ;  /* 0x00000000000779c3 */ /* 0x000e620000008800 */
[----:B------:R-:W-:Y:S02]  /*0be0*/  UMOV UR5, 0x400 ;  /* 0x0000040000057882 */ /* 0x000fe40000000000 */
[----:B------:R-:W-:-:S04]  /*0bf0*/  UIADD3 UR6, UPT, UPT, UR5, 0x800, URZ ;  /* 0x0000080005067890 */ /* 0x000fc8000fffe0ff */
[----:B-1----:R-:W-:Y:S02]  /*0c00*/  ULEA UR6, UR7, UR6, 0x18 ;  /* 0x0000000607067291 */ /* 0x002fe4000f8ec0ff */
[----:B------:R-:W-:-:S04]  /*0c10*/  ULEA UR5, UR7, UR5, 0x18 ;  /* 0x0000000507057291 */ /* 0x000fc8000f8ec0ff */
[----:B0-----:R-:W-:-:S05]  /*0c20*/  LEA R19, R2, UR6, 0x6 ;  /* 0x0000000602137c11 */ /* 0x001fca000f8e30ff */
[----:B------:R-:W-:Y:S01]  /*0c30*/  IMAD R18, R0, 0x4, R19 ;  /* 0x0000000400127824 */ /* 0x000fe200078e0213 */
[----:B------:R-:W-:-:S05]  /*0c40*/  LEA R19, R2, UR5, 0x6 ;  /* 0x0000000502137c11 */ /* 0x000fca000f8e30ff */
[----:B------:R-:W0:Y:S01]  /*0c50*/  LDS R18, [R18] ;  /* 0x0000000012127984 */ /* 0x000e220000000800 */
[----:B------:R-:W-:-:S05]  /*0c60*/  IMAD R19, R0, 0x4, R19 ;  /* 0x0000000400137824 */ /* 0x000fca00078e0213 */
[----:B0-----:R1:W-:Y:S02]  /*0c70*/  STS [R19], R18 ;  /* 0x0000001213007388 */ /* 0x0013e40000000800 */
.L_x_11:
[----:B------:R-:W-:Y:S05]  /*0c80*/  BSYNC.RECONVERGENT B0 ;  /* 0x0000000000007941 */ /* 0x000fea0003800200 */
.L_x_10:
[----:B------:R-:W-:Y:S01]  /*0c90*/  BAR.SYNC.DEFER_BLOCKING 0x0 ;  /* 0x0000000000007b1d */ /* 0x000fe20000010000 */
[----:B------:R-:W-:Y:S02]  /*0ca0*/  UIADD3 UR8, UPT, UPT, UR8, -0x1, URZ ;  /* 0xffffffff08087890 */ /* 0x000fe4000fffe0ff */
[----:B------:R-:W-:-:S03]  /*0cb0*/  UIADD3 UR9, UPT, UPT, UR9, 0x1, URZ ;  /* 0x0000000109097890 */ /* 0x000fc6000fffe0ff */
[----:B------:R-:W-:Y:S09]  /*0cc0*/  BRA `(.L_x_12) ;  /* 0xfffffff800d47947 */ /* 0x000ff2000383ffff */
.L_x_1:
[----:B------:R-:W-:Y:S05]  /*0cd0*/  @P0 EXIT ;  /* 0x000000000000094d */ /* 0x000fea0003800000 */
[----:B------:R-:W1:Y:S01]  /*0ce0*/  S2R R0, SR_TID.Y ;  /* 0x0000000000007919 */ /* 0x000e620000002200 */
[----:B------:R-:W2:Y:S01]  /*0cf0*/  S2UR UR5, SR_CgaCtaId ;  /* 0x00000000000579c3 */ /* 0x000ea20000008800 */
[----:B------:R-:W-:Y:S01]  /*0d00*/  UMOV UR4, 0x400 ;  /* 0x0000040000047882 */ /* 0x000fe20000000000 */
[----:B------:R-:W3:Y:S01]  /*0d10*/  S2R R5, SR_TID.X ;  /* 0x0000000000057919 */ /* 0x000ee20000002100 */
[----:B------:R-:W-:-:S04]  /*0d20*/  UIADD3 UR4, UPT, UPT, UR4, 0x800, URZ ;  /* 0x0000080004047890 */ /* 0x000fc8000fffe0ff */
[----:B--2---:R-:W-:-:S06]  /*0d30*/  ULEA UR4, UR5, UR4, 0x18 ;  /* 0x0000000405047291 */ /* 0x004fcc000f8ec0ff */
[----:B-1----:R-:W-:-:S05]  /*0d40*/  LEA R0, R0, UR4, 0x6 ;  /* 0x0000000400007c11 */ /* 0x002fca000f8e30ff */
[----:B---3--:R-:W-:Y:S02]  /*0d50*/  IMAD R0, R5, 0x4, R0 ;  /* 0x0000000405007824 */ /* 0x008fe400078e0200 */
[----:B------:R-:W1:Y:S03]  /*0d60*/  LDC.64 R4, c[0x0][0x398] ;  /* 0x0000e600ff047b82 */ /* 0x000e660000000a00 */
[----:B------:R-:W2:Y:S01]  /*0d70*/  LDS R7, [R0] ;  /* 0x0000000000077984 */ /* 0x000ea20000000800 */
[----:B-1----:R-:W-:-:S05]  /*0d80*/  IMAD.WIDE R2, R3, 0x4, R4 ;  /* 0x0000000403027825 */ /* 0x002fca00078e0204 */
[----:B--2---:R-:W-:Y:S01]  /*0d90*/  STG.E desc[UR10][R2.64], R7 ;  /* 0x0000000702007986 */ /* 0x004fe2000c10190a */
[----:B------:R-:W-:Y:S05]  /*0da0*/  EXIT ;  /* 0x000000000000794d */ /* 0x000fea0003800000 */
        .weak           $__internal_0_$__cuda_sm20_rcp_rn_f32_slowpath
        .type           $__internal_0_$__cuda_sm20_rcp_rn_f32_slowpath,@function
        .size           $__internal_0_$__cuda_sm20_rcp_rn_f32_slowpath,($__internal_1_$__cuda_sm3x_div_rn_noftz_f32_slowpath - $__internal_0_$__cuda_sm20_rcp_rn_f32_slowpath)
$__internal_0_$__cuda_sm20_rcp_rn_f32_slowpath:
[----:B------:R-:W-:-:S05]  /*0db0*/  IMAD.SHL.U32 R19, R18, 0x2, RZ ;  /* 0x0000000212137824 */ /* 0x000fca00078e00ff */
[----:B------:R-:W-:-:S04]  /*0dc0*/  SHF.R.U32.HI R19, RZ, 0x18, R19 ;  /* 0x00000018ff137819 */ /* 0x000fc80000011613 */
[----:B------:R-:W-:-:S13]  /*0dd0*/  ISETP.NE.U32.AND P0, PT, R19, RZ, PT ;  /* 0x000000ff1300720c */ /* 0x000fda0003f05070 */
[----:B------:R-:W-:Y:S05]  /*0de0*/  @P0 BRA `(.L_x_13) ;  /* 0x00000000002c0947 */ /* 0x000fea0003800000 */
[----:B------:R-:W-:-:S05]  /*0df0*/  IMAD.SHL.U32 R19, R18, 0x2, RZ ;  /* 0x0000000212137824 */ /* 0x000fca00078e00ff */
[----:B------:R-:W-:-:S13]  /*0e00*/  ISETP.NE.AND P0, PT, R19, RZ, PT ;  /* 0x000000ff1300720c */ /* 0x000fda0003f05270 */
[----:B------:R2:W3:Y:S01]  /*0e10*/  @!P0 MUFU.RCP R19, R18 ;  /* 0x0000001200138308 */ /* 0x0004e20000001000 */
[----:B------:R-:W-:Y:S05]  /*0e20*/  @!P0 BRA `(.L_x_14) ;  /* 0x0000000000a48947 */ /* 0x000fea0003800000 */
[----:B------:R-:W-:-:S04]  /*0e30*/  FFMA R21, R18, 1.84467440737095516160e+19, RZ ;  /* 0x5f80000012157823 */ /* 0x000fc800000000ff */
[----:B--2---:R-:W3:Y:S02]  /*0e40*/  MUFU.RCP R18, R21 ;  /* 0x0000001500127308 */ /* 0x004ee40000001000 */
[----:B---3--:R-:W-:-:S04]  /*0e50*/  FFMA R19, R21, R18, -1 ;  /* 0xbf80000015137423 */ /* 0x008fc80000000012 */
[----:B------:R-:W-:-:S04]  /*0e60*/  FADD.FTZ R19, -R19, -RZ ;  /* 0x800000ff13137221 */ /* 0x000fc80000010100 */
[----:B------:R-:W-:-:S04]  /*0e70*/  FFMA R18, R18, R19, R18 ;  /* 0x0000001312127223 */ /* 0x000fc80000000012 */
[----:B------:R-:W-:Y:S01]  /*0e80*/  FFMA R19, R18, 1.84467440737095516160e+19, RZ ;  /* 0x5f80000012137823 */ /* 0x000fe200000000ff */
[----:B------:R-:W-:Y:S06]  /*0e90*/  BRA `(.L_x_14) ;  /* 0x0000000000887947 */ /* 0x000fec0003800000 */
.L_x_13:
[----:B------:R-:W-:-:S05]  /*0ea0*/  VIADD R21, R19, 0xffffff03 ;  /* 0xffffff0313157836 */ /* 0x000fca0000000000 */
[----:B------:R-:W-:-:S13]  /*0eb0*/  ISETP.GT.U32.AND P0, PT, R21, 0x1, PT ;  /* 0x000000011500780c */ /* 0x000fda0003f04070 */
[----:B------:R-:W-:Y:S05]  /*0ec0*/  @P0 BRA `(.L_x_15) ;  /* 0x0000000000780947 */ /* 0x000fea0003800000 */
[----:B------:R-:W-:Y:S01]  /*0ed0*/  LOP3.LUT R22, R18, 0x7fffff, RZ, 0xc0, !PT ;  /* 0x007fffff12167812 */ /* 0x000fe200078ec0ff */
[----:B------:R-:W-:Y:S02]  /*0ee0*/  IMAD.MOV.U32 R26, RZ, RZ, 0x3 ;  /* 0x00000003ff1a7424 */ /* 0x000fe400078e00ff */
[----:B------:R-:W-:Y:S01]  /*0ef0*/  VIADD R19, R19, 0xffffff04 ;  /* 0xffffff0413137836 */ /* 0x000fe20000000000 */
[----:B------:R-:W-:Y:S02]  /*0f00*/  LOP3.LUT R23, R22, 0x3f800000, RZ, 0xfc, !PT ;  /* 0x3f80000016177812 */ /* 0x000fe400078efcff */
[----:B------:R-:W-:Y:S02]  /*0f10*/  SHF.L.U32 R27, R26, R21, RZ ;  /* 0x000000151a1b7219 */ /* 0x000fe400000006ff */
[----:B------:R-:W0:Y:S02]  /*0f20*/  MUFU.RCP R22, R23 ;  /* 0x0000001700167308 */ /* 0x000e240000001000 */
[----:B0-----:R-:W-:-:S04]  /*0f30*/  FFMA R24, R23, R22, -1 ;  /* 0xbf80000017187423 */ /* 0x001fc80000000016 */
[----:B------:R-:W-:-:S04]  /*0f40*/  FADD.FTZ R25, -R24, -RZ ;  /* 0x800000ff18197221 */ /* 0x000fc80000010100 */
[CCC-:B------:R-:W-:Y:S01]  /*0f50*/  FFMA.RM R24, R22.reuse, R25.reuse, R22.reuse ;  /* 0x0000001916187223 */ /* 0x1c0fe20000004016 */
[----:B------:R-:W-:-:S04]  /*0f60*/  FFMA.RP R25, R22, R25, R22 ;  /* 0x0000001916197223 */ /* 0x000fc80000008016 */
[C---:B------:R-:W-:Y:S02]  /*0f70*/  LOP3.LUT R22, R24.reuse, 0x7fffff, RZ, 0xc0, !PT ;  /* 0x007fffff18167812 */ /* 0x040fe400078ec0ff */
[----:B------:R-:W-:Y:S02]  /*0f80*/  FSETP.NEU.FTZ.AND P0, PT, R24, R25, PT ;  /* 0x000000191800720b */ /* 0x000fe40003f1d000 */
[----:B------:R-:W-:Y:S02]  /*0f90*/  LOP3.LUT R22, R22, 0x800000, RZ, 0xfc, !PT ;  /* 0x0080000016167812 */ /* 0x000fe400078efcff */
[----:B------:R-:W-:Y:S02]  /*0fa0*/  SEL R24, RZ, 0xffffffff, !P0 ;  /* 0xffffffffff187807 */ /* 0x000fe40004000000 */
[----:B------:R-:W-:Y:S02]  /*0fb0*/  LOP3.LUT R26, R27, R22, RZ, 0xc0, !PT ;  /* 0x000000161b1a7212 */ /* 0x000fe400078ec0ff */
[----:B------:R-:W-:Y:S01]  /*0fc0*/  SHF.R.U32.HI R19, RZ, R19, R22 ;  /* 0x00000013ff137219 */ /* 0x000fe20000011616 */
[----:B------:R-:W-:Y:S01]  /*0fd0*/  IMAD.MOV R24, RZ, RZ, -R24 ;  /* 0x000000ffff187224 */ /* 0x000fe200078e0a18 */
[----:B------:R-:W-:-:S04]  /*0fe0*/  SHF.R.U32.HI R26, RZ, R21, R26 ;  /* 0x00000015ff1a7219 */ /* 0x000fc8000001161a */
[----:B------:R-:W-:Y:S02]  /*0ff0*/  LOP3.LUT P1, RZ, R24, R21, R22, 0xf8, !PT ;  /* 0x0000001518ff7212 */ /* 0x000fe4000782f816 */
[C---:B------:R-:W-:Y:S02]  /*1000*/  LOP3.LUT P0, RZ, R26.reuse, 0x1, RZ, 0xc0, !PT ;  /* 0x000000011aff7812 */ /* 0x040fe4000780c0ff */
[----:B------:R-:W-:-:S04]  /*1010*/  LOP3.LUT P2, RZ, R26, 0x2, RZ, 0xc0, !PT ;  /* 0x000000021aff7812 */ /* 0x000fc8000784c0ff */
[----:B------:R-:W-:Y:S02]  /*1020*/  PLOP3.LUT P0, PT, P0, P1, P2, 0xe0, 0x0 ;  /* 0x000000000000781c */ /* 0x000fe40000703c20 */
[----:B------:R-:W-:Y:S02]  /*1030*/  LOP3.LUT P1, RZ, R18, 0x7fffff, RZ, 0xc0, !PT ;  /* 0x007fffff12ff7812 */ /* 0x000fe4000782c0ff */
[----:B------:R-:W-:-:S05]  /*1040*/  SEL R21, RZ, 0x1, !P0 ;  /* 0x00000001ff157807 */ /* 0x000fca0004000000 */
[----:B------:R-:W-:-:S05]  /*1050*/  IMAD.MOV R21, RZ, RZ, -R21 ;  /* 0x000000ffff157224 */ /* 0x000fca00078e0a15 */
[----:B------:R-:W-:-:S13]  /*1060*/  ISETP.GE.AND P0, PT, R21, RZ, PT ;  /* 0x000000ff1500720c */ /* 0x000fda0003f06270 */
[----:B------:R-:W-:-:S04]  /*1070*/  @!P0 VIADD R19, R19, 0x1 ;  /* 0x0000000113138836 */ /* 0x000fc80000000000 */
[----:B------:R-:W-:-:S05]  /*1080*/  @!P1 IMAD.SHL.U32 R19, R19, 0x2, RZ ;  /* 0x0000000213139824 */ /* 0x000fca00078e00ff */
[----:B------:R-:W-:Y:S01]  /*1090*/  LOP3.LUT R19, R19, 0x80000000, R18, 0xf8, !PT ;  /* 0x8000000013137812 */ /* 0x000fe200078ef812 */
[----:B------:R-:W-:Y:S06]  /*10a0*/  BRA `(.L_x_14) ;  /* 0x0000000000047947 */ /* 0x000fec0003800000 */
.L_x_15:
[----:B------:R0:W1:Y:S02]  /*10b0*/  MUFU.RCP R19, R18 ;  /* 0x0000001200137308 */ /* 0x0000640000001000 */
.L_x_14:
[----:B-1-3--:R-:W-:Y:S02]  /*10c0*/  IMAD.MOV.U32 R26, RZ, RZ, R19 ;  /* 0x000000ffff1a7224 */ /* 0x00afe400078e0013 */
[----:B0-2---:R-:W-:Y:S02]  /*10d0*/  IMAD.MOV.U32 R18, RZ, RZ, R20 ;  /* 0x000000ffff127224 */ /* 0x005fe400078e0014 */
[----:B------:R-:W-:-:S04]  /*10e0*/  IMAD.MOV.U32 R19, RZ, RZ, 0x0 ;  /* 0x00000000ff137424 */ /* 0x000fc800078e00ff */
[----:B------:R-:W-:Y:S05]  /*10f0*/  RET.REL.NODEC R18 `(calculate_temp) ;  /* 0xffffffec12c07950 */ /* 0x000fea0003c3ffff */
        .weak           $__internal_1_$__cuda_sm3x_div_rn_noftz_f32_slowpath
        .type           $__internal_1_$__cuda_sm3x_div_rn_noftz_f32_slowpath,@function
        .size           $__internal_1_$__cuda_sm3x_div_rn_noftz_f32_slowpath,(.L_x_26 - $__internal_1_$__cuda_sm3x_div_rn_noftz_f32_slowpath)
$__internal_1_$__cuda_sm3x_div_rn_noftz_f32_slowpath:
[----:B------:R-:W0:Y:S08]  /*1100*/  LDC R4, c[0x0][0x3b0] ;  /* 0x0000ec00ff047b82 */ /* 0x000e300000000800 */
[----:B------:R-:W1:Y:S08]  /*1110*/  LDC R3, c[0x0][0x3c0] ;  /* 0x0000f000ff037b82 */ /* 0x000e700000000800 */
[----:B------:R-:W2:Y:S01]  /*1120*/  LDC R8, c[0x0][0x3c0] ;  /* 0x0000f000ff087b82 */ /* 0x000ea20000000800 */
[----:B0-----:R-:W-:-:S07]  /*1130*/  SHF.R.U32.HI R7, RZ, 0x17, R4 ;  /* 0x00000017ff077819 */ /* 0x001fce0000011604 */
[----:B------:R-:W0:Y:S01]  /*1140*/  LDC R9, c[0x0][0x3b0] ;  /* 0x0000ec00ff097b82 */ /* 0x000e220000000800 */
[----:B------:R-:W-:Y:S02]  /*1150*/  LOP3.LUT R7, R7, 0xff, RZ, 0xc0, !PT ;  /* 0x000000ff07077812 */ /* 0x000fe400078ec0ff */
[----:B-1----:R-:W-:-:S03]  /*1160*/  SHF.R.U32.HI R5, RZ, 0x17, R3 ;  /* 0x00000017ff057819 */ /* 0x002fc60000011603 */
[----:B------:R-:W-:Y:S01]  /*1170*/  VIADD R12, R7, 0xffffffff ;  /* 0xffffffff070c7836 */ /* 0x000fe20000000000 */
[----:B------:R-:W-:-:S04]  /*1180*/  LOP3.LUT R5, R5, 0xff, RZ, 0xc0, !PT ;  /* 0x000000ff05057812 */ /* 0x000fc800078ec0ff */
[----:B------:R-:W-:Y:S01]  /*1190*/  ISETP.GT.U32.AND P0, PT, R12, 0xfd, PT ;  /* 0x000000fd0c00780c */ /* 0x000fe20003f04070 */
[----:B------:R-:W-:-:S05]  /*11a0*/  VIADD R11, R5, 0xffffffff ;  /* 0xffffffff050b7836 */ /* 0x000fca0000000000 */
[----:B------:R-:W-:-:S13]  /*11b0*/  ISETP.GT.U32.OR P0, PT, R11, 0xfd, P0 ;  /* 0x000000fd0b00780c */ /* 0x000fda0000704470 */
[----:B------:R-:W-:Y:S01]  /*11c0*/  @!P0 IMAD.MOV.U32 R10, RZ, RZ, RZ ;  /* 0x000000ffff0a8224 */ /* 0x000fe200078e00ff */
[----:B--2---:R-:W-:Y:S06]  /*11d0*/  @!P0 BRA `(.L_x_16) ;  /* 0x00000000005c8947 */ /* 0x004fec0003800000 */
[----:B------:R-:W-:Y:S02]  /*11e0*/  FSETP.GTU.FTZ.AND P0, PT, |R3|, +INF , PT ;  /* 0x7f8000000300780b */ /* 0x000fe40003f1c200 */
[----:B------:R-:W-:-:S04]  /*11f0*/  FSETP.GTU.FTZ.AND P1, PT, |R4|, +INF , PT ;  /* 0x7f8000000400780b */ /* 0x000fc80003f3c200 */
[----:B------:R-:W-:-:S13]  /*1200*/  PLOP3.LUT P0, PT, P0, P1, PT, 0xf8, 0x8f ;  /* 0x00000000008f781c */ /* 0x000fda0000703f70 */
[----:B------:R-:W-:Y:S05]  /*1210*/  @P0 BRA `(.L_x_17) ;  /* 0x0000000400440947 */ /* 0x000fea0003800000 */
[----:B0-----:R-:W-:-:S13]  /*1220*/  LOP3.LUT P0, RZ, R9, 0x7fffffff, R8, 0xc8, !PT ;  /* 0x7fffffff09ff7812 */ /* 0x001fda000780c808 */
[----:B------:R-:W-:Y:S05]  /*1230*/  @!P0 BRA `(.L_x_18) ;  /* 0x0000000400348947 */ /* 0x000fea0003800000 */
[C---:B------:R-:W-:Y:S02]  /*1240*/  FSETP.NEU.FTZ.AND P2, PT, |R3|.reuse, +INF , PT ;  /* 0x7f8000000300780b */ /* 0x040fe40003f5d200 */
[----:B------:R-:W-:Y:S02]  /*1250*/  FSETP.NEU.FTZ.AND P1, PT, |R4|, +INF , PT ;  /* 0x7f8000000400780b */ /* 0x000fe40003f3d200 */
[----:B------:R-:W-:-:S11]  /*1260*/  FSETP.NEU.FTZ.AND P0, PT, |R3|, +INF , PT ;  /* 0x7f8000000300780b */ /* 0x000fd60003f1d200 */
[----:B------:R-:W-:Y:S05]  /*1270*/  @!P1 BRA !P2, `(.L_x_18) ;  /* 0x0000000400249947 */ /* 0x000fea0005000000 */
[----:B------:R-:W-:-:S04]  /*1280*/  LOP3.LUT P2, RZ, R8, 0x7fffffff, RZ, 0xc0, !PT ;  /* 0x7fffffff08ff7812 */ /* 0x000fc8000784c0ff */
[----:B------:R-:W-:-:S13]  /*1290*/  PLOP3.LUT P1, PT, P1, P2, PT, 0x2f, 0xf2 ;  /* 0x0000000000f2781c */ /* 0x000fda0000f24577 */
[----:B------:R-:W-:Y:S05]  /*12a0*/  @P1 BRA `(.L_x_19) ;  /* 0x0000000400101947 */ /* 0x000fea0003800000 */
[----:B------:R-:W-:-:S04]  /*12b0*/  LOP3.LUT P1, RZ, R9, 0x7fffffff, RZ, 0xc0, !PT ;  /* 0x7fffffff09ff7812 */ /* 0x000fc8000782c0ff */
[----:B------:R-:W-:-:S13]  /*12c0*/  PLOP3.LUT P0, PT, P0, P1, PT, 0x2f, 0xf2 ;  /* 0x0000000000f2781c */ /* 0x000fda0000702577 */
[----:B------:R-:W-:Y:S05]  /*12d0*/  @P0 BRA `(.L_x_20) ;  /* 0x0000000000f80947 */ /* 0x000fea0003800000 */
[----:B------:R-:W-:Y:S02]  /*12e0*/  ISETP.GE.AND P0, PT, R11, RZ, PT ;  /* 0x000000ff0b00720c */ /* 0x000fe40003f06270 */
[----:B------:R-:W-:-:S11]  /*12f0*/  ISETP.GE.AND P1, PT, R12, RZ, PT ;  /* 0x000000ff0c00720c */ /* 0x000fd60003f26270 */
[----:B------:R-:W-:Y:S02]  /*1300*/  @P0 IMAD.MOV.U32 R10, RZ, RZ, RZ ;  /* 0x000000ffff0a0224 */ /* 0x000fe400078e00ff */
[----:B------:R-:W-:Y:S01]  /*1310*/  @!P0 FFMA R8, R3, 1.84467440737095516160e+19, RZ ;  /* 0x5f80000003088823 */ /* 0x000fe200000000ff */
[----:B------:R-:W-:Y:S02]  /*1320*/  @!P0 IMAD.MOV.U32 R10, RZ, RZ, -0x40 ;  /* 0xffffffc0ff0a8424 */ /* 0x000fe400078e00ff */
[----:B------:R-:W-:Y:S02]  /*1330*/  @!P1 FFMA R9, R4, 1.84467440737095516160e+19, RZ ;  /* 0x5f80000004099823 */ /* 0x000fe400000000ff */
[----:B------:R-:W-:-:S07]  /*1340*/  @!P1 VIADD R10, R10, 0x40 ;  /* 0x000000400a0a9836 */ /* 0x000fce0000000000 */
.L_x_16:
[----:B------:R-:W-:Y:S01]  /*1350*/  LEA R4, R7, 0xc0800000, 0x17 ;  /* 0xc080000007047811 */ /* 0x000fe200078eb8ff */
[----:B------:R-:W-:-:S04]  /*1360*/  VIADD R5, R5, 0xffffff81 ;  /* 0xffffff8105057836 */ /* 0x000fc80000000000 */
[----:B0-----:R-:W-:Y:S02]  /*1370*/  IMAD.IADD R4, R9, 0x1, -R4 ;  /* 0x0000000109047824 */ /* 0x001fe400078e0a04 */
[C---:B------:R-:W-:Y:S01]  /*1380*/  IMAD R3, R5.reuse, -0x800000, R8 ;  /* 0xff80000005037824 */ /* 0x040fe200078e0208 */
[----:B------:R-:W-:Y:S01]  /*1390*/  IADD3 R5, PT, PT, R5, 0x7f, -R7 ;  /* 0x0000007f05057810 */ /* 0x000fe20007ffe807 */
[----:B------:R-:W0:Y:S01]  /*13a0*/  MUFU.RCP R9, R4 ;  /* 0x0000000400097308 */ /* 0x000e220000001000 */
[----:B------:R-:W-:-:S03]  /*13b0*/  FADD.FTZ R12, -R4, -RZ ;  /* 0x800000ff040c7221 */ /* 0x000fc60000010100 */
[----:B------:R-:W-:Y:S02]  /*13c0*/  IMAD.IADD R5, R5, 0x1, R10 ;  /* 0x0000000105057824 */ /* 0x000fe400078e020a */
[----:B0-----:R-:W-:-:S04]  /*13d0*/  FFMA R14, R9, R12, 1 ;  /* 0x3f800000090e7423 */ /* 0x001fc8000000000c */
[----:B------:R-:W-:-:S04]  /*13e0*/  FFMA R11, R9, R14, R9 ;  /* 0x0000000e090b7223 */ /* 0x000fc80000000009 */
[----:B------:R-:W-:-:S04]  /*13f0*/  FFMA R8, R3, R11, RZ ;  /* 0x0000000b03087223 */ /* 0x000fc800000000ff */
[----:B------:R-:W-:-:S04]  /*1400*/  FFMA R9, R12, R8, R3 ;  /* 0x000000080c097223 */ /* 0x000fc80000000003 */
[----:B------:R-:W-:-:S04]  /*1410*/  FFMA R8, R11, R9, R8 ;  /* 0x000000090b087223 */ /* 0x000fc80000000008 */
[----:B------:R-:W-:-:S04]  /*1420*/  FFMA R9, R12, R8, R3 ;  /* 0x000000080c097223 */ /* 0x000fc80000000003 */
[----:B------:R-:W-:-:S05]  /*1430*/  FFMA R3, R11, R9, R8 ;  /* 0x000000090b037223 */ /* 0x000fca0000000008 */
[----:B------:R-:W-:-:S04]  /*1440*/  SHF.R.U32.HI R4, RZ, 0x17, R3 ;  /* 0x00000017ff047819 */ /* 0x000fc80000011603 */
[----:B------:R-:W-:-:S05]  /*1450*/  LOP3.LUT R4, R4, 0xff, RZ, 0xc0, !PT ;  /* 0x000000ff04047812 */ /* 0x000fca00078ec0ff */
[----:B------:R-:W-:-:S04]  /*1460*/  IMAD.IADD R10, R4, 0x1, R5 ;  /* 0x00000001040a7824 */ /* 0x000fc800078e0205 */
[----:B------:R-:W-:-:S05]  /*1470*/  VIADD R4, R10, 0xffffffff ;  /* 0xffffffff0a047836 */ /* 0x000fca0000000000 */
[----:B------:R-:W-:-:S13]  /*1480*/  ISETP.GE.U32.AND P0, PT, R4, 0xfe, PT ;  /* 0x000000fe0400780c */ /* 0x000fda0003f06070 */
[----:B------:R-:W-:Y:S05]  /*1490*/  @!P0 BRA `(.L_x_21) ;  /* 0x0000000000808947 */ /* 0x000fea0003800000 */
[----:B------:R-:W-:-:S13]  /*14a0*/  ISETP.GT.AND P0, PT, R10, 0xfe, PT ;  /* 0x000000fe0a00780c */ /* 0x000fda0003f04270 */
[----:B------:R-:W-:Y:S05]  /*14b0*/  @P0 BRA `(.L_x_22) ;  /* 0x00000000006c0947 */ /* 0x000fea0003800000 */
[----:B------:R-:W-:-:S13]  /*14c0*/  ISETP.GE.AND P0, PT, R10, 0x1, PT ;  /* 0x000000010a00780c */ /* 0x000fda0003f06270 */
[----:B------:R-:W-:Y:S05]  /*14d0*/  @P0 BRA `(.L_x_23) ;  /* 0x0000000000980947 */ /* 0x000fea0003800000 */
[----:B------:R-:W-:Y:S02]  /*14e0*/  ISETP.GE.AND P0, PT, R10, -0x18, PT ;  /* 0xffffffe80a00780c */ /* 0x000fe40003f06270 */
[----:B------:R-:W-:-:S11]  /*14f0*/  LOP3.LUT R3, R3, 0x80000000, RZ, 0xc0, !PT ;  /* 0x8000000003037812 */ /* 0x000fd600078ec0ff */
[----:B------:R-:W-:Y:S05]  /*1500*/  @!P0 BRA `(.L_x_23) ;  /* 0x00000000008c8947 */ /* 0x000fea0003800000 */
[CCC-:B------:R-:W-:Y:S01]  /*1510*/  FFMA.RZ R4, R11.reuse, R9.reuse, R8.reuse ;  /* 0x000000090b047223 */ /* 0x1c0fe2000000c008 */
[CCC-:B------:R-:W-:Y:S01]  /*1520*/  FFMA.RM R5, R11.reuse, R9.reuse, R8.reuse ;  /* 0x000000090b057223 */ /* 0x1c0fe20000004008 */
[C---:B------:R-:W-:Y:S02]  /*1530*/  ISETP.NE.AND P2, PT, R10.reuse, RZ, PT ;  /* 0x000000ff0a00720c */ /* 0x040fe40003f45270 */
[----:B------:R-:W-:Y:S02]  /*1540*/  ISETP.NE.AND P1, PT, R10, RZ, PT ;  /* 0x000000ff0a00720c */ /* 0x000fe40003f25270 */
[----:B------:R-:W-:Y:S01]  /*1550*/  LOP3.LUT R7, R4, 0x7fffff, RZ, 0xc0, !PT ;  /* 0x007fffff04077812 */ /* 0x000fe200078ec0ff */
[----:B------:R-:W-:Y:S01]  /*1560*/  FFMA.RP R4, R11, R9, R8 ;  /* 0x000000090b047223 */ /* 0x000fe20000008008 */
[----:B------:R-:W-:Y:S02]  /*1570*/  VIADD R8, R10, 0x20 ;  /* 0x000000200a087836 */ /* 0x000fe40000000000 */
[----:B------:R-:W-:Y:S01]  /*1580*/  LOP3.LUT R7, R7, 0x800000, RZ, 0xfc, !PT ;  /* 0x0080000007077812 */ /* 0x000fe200078efcff */
[----:B------:R-:W-:Y:S01]  /*1590*/  IMAD.MOV R9, RZ, RZ, -R10 ;  /* 0x000000ffff097224 */ /* 0x000fe200078e0a0a */
[----:B------:R-:W-:-:S02]  /*15a0*/  FSETP.NEU.FTZ.AND P0, PT, R4, R5, PT ;  /* 0x000000050400720b */ /* 0x000fc40003f1d000 */
[----:B------:R-:W-:Y:S02]  /*15b0*/  SHF.L.U32 R8, R7, R8, RZ ;  /* 0x0000000807087219 */ /* 0x000fe400000006ff */
[----:B------:R-:W-:Y:S02]  /*15c0*/  SEL R4, R9, RZ, P2 ;  /* 0x000000ff09047207 */ /* 0x000fe40001000000 */
[----:B------:R-:W-:Y:S02]  /*15d0*/  ISETP.NE.AND P1, PT, R8, RZ, P1 ;  /* 0x000000ff0800720c */ /* 0x000fe40000f25270 */
[----:B------:R-:W-:Y:S02]  /*15e0*/  SHF.R.U32.HI R4, RZ, R4, R7 ;  /* 0x00000004ff047219 */ /* 0x000fe40000011607 */
[----:B------:R-:W-:Y:S02]  /*15f0*/  PLOP3.LUT P0, PT, P0, P1, PT, 0xf8, 0x8f ;  /* 0x00000000008f781c */ /* 0x000fe40000703f70 */
[----:B------:R-:W-:-:S02]  /*1600*/  SHF.R.U32.HI R8, RZ, 0x1, R4 ;  /* 0x00000001ff087819 */ /* 0x000fc40000011604 */
[----:B------:R-:W-:-:S04]  /*1610*/  SEL R5, RZ, 0x1, !P0 ;  /* 0x00000001ff057807 */ /* 0x000fc80004000000 */
[----:B------:R-:W-:-:S04]  /*1620*/  LOP3.LUT R5, R5, 0x1, R8, 0xf8, !PT ;  /* 0x0000000105057812 */ /* 0x000fc800078ef808 */
[----:B------:R-:W-:-:S05]  /*1630*/  LOP3.LUT R5, R5, R4, RZ, 0xc0, !PT ;  /* 0x0000000405057212 */ /* 0x000fca00078ec0ff */
[----:B------:R-:W-:-:S05]  /*1640*/  IMAD.IADD R8, R8, 0x1, R5 ;  /* 0x0000000108087824 */ /* 0x000fca00078e0205 */
[----:B------:R-:W-:Y:S01]  /*1650*/  LOP3.LUT R3, R8, R3, RZ, 0xfc, !PT ;  /* 0x0000000308037212 */ /* 0x000fe200078efcff */
[----:B------:R-:W-:Y:S06]  /*1660*/  BRA `(.L_x_23) ;  /* 0x0000000000347947 */ /* 0x000fec0003800000 */
.L_x_22:
[----:B------:R-:W-:-:S04]  /*1670*/  LOP3.LUT R3, R3, 0x80000000, RZ, 0xc0, !PT ;  /* 0x8000000003037812 */ /* 0x000fc800078ec0ff */
[----:B------:R-:W-:Y:S01]  /*1680*/  LOP3.LUT R3, R3, 0x7f800000, RZ, 0xfc, !PT ;  /* 0x7f80000003037812 */ /* 0x000fe200078efcff */
[----:B------:R-:W-:Y:S06]  /*1690*/  BRA `(.L_x_23) ;  /* 0x0000000000287947 */ /* 0x000fec0003800000 */
.L_x_21:
[----:B------:R-:W-:Y:S01]  /*16a0*/  IMAD R3, R5, 0x800000, R3 ;  /* 0x0080000005037824 */ /* 0x000fe200078e0203 */
[----:B------:R-:W-:Y:S06]  /*16b0*/  BRA `(.L_x_23) ;  /* 0x0000000000207947 */ /* 0x000fec0003800000 */
.L_x_20:
[----:B------:R-:W-:-:S04]  /*16c0*/  LOP3.LUT R3, R9, 0x80000000, R8, 0x48, !PT ;  /* 0x8000000009037812 */ /* 0x000fc800078e4808 */
[----:B------:R-:W-:Y:S01]  /*16d0*/  LOP3.LUT R3, R3, 0x7f800000, RZ, 0xfc, !PT ;  /* 0x7f80000003037812 */ /* 0x000fe200078efcff */
[----:B------:R-:W-:Y:S06]  /*16e0*/  BRA `(.L_x_23) ;  /* 0x0000000000147947 */ /* 0x000fec0003800000 */
.L_x_19:
[----:B------:R-:W-:Y:S01]  /*16f0*/  LOP3.LUT R3, R9, 0x80000000, R8, 0x48, !PT ;  /* 0x8000000009037812 */ /* 0x000fe200078e4808 */
[----:B------:R-:W-:Y:S06]  /*1700*/  BRA `(.L_x_23) ;  /* 0x00000000000c7947 */ /* 0x000fec0003800000 */
.L_x_18:
[----:B------:R-:W1:Y:S01]  /*1710*/  MUFU.RSQ R3, -QNAN ;  /* 0xffc0000000037908 */ /* 0x000e620000001400 */
[----:B------:R-:W-:Y:S05]  /*1720*/  BRA `(.L_x_23) ;  /* 0x0000000000047947 */ /* 0x000fea0003800000 */
.L_x_17:
[----:B------:R-:W-:-:S07]  /*1730*/  FADD.FTZ R3, R3, R4 ;  /* 0x0000000403037221 */ /* 0x000fce0000010000 */
.L_x_23:
[----:B------:R-:W-:-:S04]  /*1740*/  IMAD.MOV.U32 R7, RZ, RZ, 0x0 ;  /* 0x00000000ff077424 */ /* 0x000fc800078e00ff */
[----:B01----:R-:W-:Y:S05]  /*1750*/  RET.REL.NODEC R6 `(calculate_temp) ;  /* 0xffffffe806287950 */ /* 0x003fea0003c3ffff */
.L_x_24:
[----:B------:R-:W-:-:S00]  /*1760*/  BRA `(.L_x_24) ;  /* 0xfffffffc00fc7947 */ /* 0x000fc0000383ffff */
[----:B------:R-:W-:-:S00]  /*1770*/  NOP ;  /* 0x0000000000007918 */ /* 0x000fc00000000000 */
        /* <DEDUP_REMOVED lines=8> */
.L_x_26:


//--------------------- .nv.shared.calculate_temp --------------------------
	.section	.nv.shared.calculate_temp,"aw",@nobits
	.sectionflags	@""
	.align	4
.nv.shared.calculate_temp:
	.zero		4096


//--------------------- .nv.shared.reserved.0     --------------------------
	.section	.nv.shared.reserved.0,"aw",@nobits
	.weak		__nv_reservedSMEM_offset_0_alias
	.size		__nv_reservedSMEM_offset_0_alias, 0, 64
	.other		__nv_reservedSMEM_offset_0_alias,@"STO_CUDA_RESERVED_SHARED STV_DEFAULT"
__nv_reservedSMEM_offset_0_alias:
	.zero		0
	.zero		64


//--------------------- .nv.constant0.calculate_temp --------------------------
	.section	.nv.constant0.calculate_temp,"a",@progbits
	.sectionflags	@""
	.align	4
.nv.constant0.calculate_temp:
	.zero		968


//--------------------- SYMBOLS --------------------------

	.type		.nv.reservedSmem.offset0,@object
	.size		.nv.reservedSmem.offset0,0x4
	.type		.nv.reservedSmem.cap,@object
	.size		.nv.reservedSmem.cap,0x4
